	.target	sm_100a

	.elftype	@"ET_EXEC"


//--------------------- .note.nv.tkinfo           --------------------------
	.section	.note.nv.tkinfo,"",@"SHT_NOTE"
	.sectionflags	@"SHF_NOTE_NV_TKINFO"
	.tkinfo
        /*0018*/ 	.word	0x00000002
        /*0030*/ 	.string	""
        /*0030*/ 	.string	"ptxas"
        /*0030*/ 	.string	"Cuda compilation tools, release 13.0, V13.0.88"
        /*0030*/ 	.string	"Build cuda_13.0.r13.0/compiler.36424714_0"
        /*0030*/ 	.string	"-arch sm_100a -m 64 "



//--------------------- .note.nv.cuinfo           --------------------------
	.section	.note.nv.cuinfo,"",@"SHT_NOTE"
	.sectionflags	@"SHF_NOTE_NV_CUINFO"
        /*0018*/ 	.short	0x0002
        /*001a*/ 	.short	0x0064
        /*001c*/ 	.short	0x0082
	.zero		2


//--------------------- .nv.info                  --------------------------
	.section	.nv.info,"",@"SHT_CUDA_INFO"
	.align	4


	//----- nvinfo : EIATTR_REGCOUNT
	.align		4
        /*0000*/ 	.byte	0x04, 0x2f
        /*0002*/ 	.short	(.L_19 - .L_18)
	.align		4
.L_18:
        /*0004*/ 	.word	index@(_ZN7cutlass13device_kernelINS_4conv6kernel13ConvUniversalINS1_16ConvProblemShapeILNS1_8OperatorE0ELi2EEENS1_10collective14CollectiveConvINS1_47MainloopSm100TmaUmmaWarpSpecializedImplicitGemmILS5_0ELi35ELi2ELi1ELi2EN4cute5tupleIJNSA_1CILi2EEENSC_ILi1EEESE_EEEEENSB_IJNSC_ILi128EEENSC_ILi64EEENSB_IJNSC_ILi32EEEEEEEEENS_6half_tESM_NSA_8TiledMMAINSA_8MMA_AtomIJNSA_26SM100_MMA_F16BF16_2x1SM_SSISM_SM_fLi128ELi64ELNSA_4UMMA5MajorE0ELSR_0ELNSQ_7ScaleInE0ELSS_0EEEEEENSA_6LayoutINSB_IJSE_SE_SE_EEENSB_IJNSC_ILi0EEESX_SX_EEEEENSB_IJNSA_10UnderscoreES10_S10_EEEEENS7_6detail27Sm100ImplicitGemmTileTraitsINSA_25SM100_TMA_2SM_LOAD_IM2COLENSA_14ComposedLayoutINSA_7SwizzleILi2ELi4ELi3EEENSA_18smem_ptr_flag_bitsILi16EEENSV_INSB_IJNSC_ILi8EEESJ_EEENSB_IJSJ_SE_EEEEEEEvEENS14_INSA_18SM100_TMA_2SM_LOADES1F_vEEEENS_8epilogue10collective18CollectiveEpilogueINS1K_23Sm100TmaWarpSpecializedILi3ELi2ELi16ELb1ELb0EEEJNSB_IJSI_SI_SK_EEENSB_IJNSV_ISI_SE_EENSV_INSB_IJNSC_ILi16EEESD_EEENSB_IJSE_SJ_EEEEEEEESM_NSB_IJNSB_IJlllEEESE_SX_EEESM_S1X_NS1K_6fusion15FusionCallbacksIS1O_NS1Y_17LinearCombinationISM_fSM_fLNS_15FloatRoundStyleE2EEES1P_S1V_JEEENSA_5SM1004TMEM4LOAD26SM100_TMEM_LOAD_32dp32b16xENSA_20SM90_TMA_LOAD_IM2COLENS16_INS17_ILi1ELi4ELi3EEES1A_NSV_INSB_IJS1B_S1R_EEENSB_IJS1R_SE_EEEEEEENSA_39AutoVectorizingCopyWithAssumedAlignmentILi128EEENSA_21SM90_TMA_STORE_IM2COLES2D_S2F_S2F_EEEvvEEEEvNT_6ParamsE)
        /*0008*/ 	.word	0x00000047


	//----- nvinfo : EIATTR_FRAME_SIZE
	.align		4
.L_19:
        /*000c*/ 	.byte	0x04, 0x11
        /*000e*/ 	.short	(.L_21 - .L_20)
	.align		4
.L_20:
        /*0010*/ 	.word	index@($__internal_2_$__cuda_sm10x_tcgen05_guardrail_trap_unallocated_columns_being_dealloced)
        /*0014*/ 	.word	0x00000008


	//----- nvinfo : EIATTR_FRAME_SIZE
	.align		4
.L_21:
        /*0018*/ 	.byte	0x04, 0x11
        /*001a*/ 	.short	(.L_23 - .L_22)
	.align		4
.L_22:
        /*001c*/ 	.word	index@($__internal_1_$__cuda_sm10x_tcgen05_guardrail_trap_phase_invalid_during_alloc)
        /*0020*/ 	.word	0x00000008


	//----- nvinfo : EIATTR_FRAME_SIZE
	.align		4
.L_23:
        /*0024*/ 	.byte	0x04, 0x11
        /*0026*/ 	.short	(.L_25 - .L_24)
	.align		4
.L_24:
        /*0028*/ 	.word	index@($__internal_0_$__cuda_sm10x_tcgen05_guardrail_trap_col_being_dealloced_not_returned_by_alloc)
        /*002c*/ 	.word	0x00000008


	//----- nvinfo : EIATTR_FRAME_SIZE
	.align		4
.L_25:
        /*0030*/ 	.byte	0x04, 0x11
        /*0032*/ 	.short	(.L_27 - .L_26)
	.align		4
.L_26:
        /*0034*/ 	.word	index@(_ZN7cutlass13device_kernelINS_4conv6kernel13ConvUniversalINS1_16ConvProblemShapeILNS1_8OperatorE0ELi2EEENS1_10collective14CollectiveConvINS1_47MainloopSm100TmaUmmaWarpSpecializedImplicitGemmILS5_0ELi35ELi2ELi1ELi2EN4cute5tupleIJNSA_1CILi2EEENSC_ILi1EEESE_EEEEENSB_IJNSC_ILi128EEENSC_ILi64EEENSB_IJNSC_ILi32EEEEEEEEENS_6half_tESM_NSA_8TiledMMAINSA_8MMA_AtomIJNSA_26SM100_MMA_F16BF16_2x1SM_SSISM_SM_fLi128ELi64ELNSA_4UMMA5MajorE0ELSR_0ELNSQ_7ScaleInE0ELSS_0EEEEEENSA_6LayoutINSB_IJSE_SE_SE_EEENSB_IJNSC_ILi0EEESX_SX_EEEEENSB_IJNSA_10UnderscoreES10_S10_EEEEENS7_6detail27Sm100ImplicitGemmTileTraitsINSA_25SM100_TMA_2SM_LOAD_IM2COLENSA_14ComposedLayoutINSA_7SwizzleILi2ELi4ELi3EEENSA_18smem_ptr_flag_bitsILi16EEENSV_INSB_IJNSC_ILi8EEESJ_EEENSB_IJSJ_SE_EEEEEEEvEENS14_INSA_18SM100_TMA_2SM_LOADES1F_vEEEENS_8epilogue10collective18CollectiveEpilogueINS1K_23Sm100TmaWarpSpecializedILi3ELi2ELi16ELb1ELb0EEEJNSB_IJSI_SI_SK_EEENSB_IJNSV_ISI_SE_EENSV_INSB_IJNSC_ILi16EEESD_EEENSB_IJSE_SJ_EEEEEEEESM_NSB_IJNSB_IJlllEEESE_SX_EEESM_S1X_NS1K_6fusion15FusionCallbacksIS1O_NS1Y_17LinearCombinationISM_fSM_fLNS_15FloatRoundStyleE2EEES1P_S1V_JEEENSA_5SM1004TMEM4LOAD26SM100_TMEM_LOAD_32dp32b16xENSA_20SM90_TMA_LOAD_IM2COLENS16_INS17_ILi1ELi4ELi3EEES1A_NSV_INSB_IJS1B_S1R_EEENSB_IJS1R_SE_EEEEEEENSA_39AutoVectorizingCopyWithAssumedAlignmentILi128EEENSA_21SM90_TMA_STORE_IM2COLES2D_S2F_S2F_EEEvvEEEEvNT_6ParamsE)
        /*0038*/ 	.word	0x00000008


	//----- nvinfo : EIATTR_MIN_STACK_SIZE
	.align		4
.L_27:
        /*003c*/ 	.byte	0x04, 0x12
        /*003e*/ 	.short	(.L_29 - .L_28)
	.align		4
.L_28:
        /*0040*/ 	.word	index@(_ZN7cutlass13device_kernelINS_4conv6kernel13ConvUniversalINS1_16ConvProblemShapeILNS1_8OperatorE0ELi2EEENS1_10collective14CollectiveConvINS1_47MainloopSm100TmaUmmaWarpSpecializedImplicitGemmILS5_0ELi35ELi2ELi1ELi2EN4cute5tupleIJNSA_1CILi2EEENSC_ILi1EEESE_EEEEENSB_IJNSC_ILi128EEENSC_ILi64EEENSB_IJNSC_ILi32EEEEEEEEENS_6half_tESM_NSA_8TiledMMAINSA_8MMA_AtomIJNSA_26SM100_MMA_F16BF16_2x1SM_SSISM_SM_fLi128ELi64ELNSA_4UMMA5MajorE0ELSR_0ELNSQ_7ScaleInE0ELSS_0EEEEEENSA_6LayoutINSB_IJSE_SE_SE_EEENSB_IJNSC_ILi0EEESX_SX_EEEEENSB_IJNSA_10UnderscoreES10_S10_EEEEENS7_6detail27Sm100ImplicitGemmTileTraitsINSA_25SM100_TMA_2SM_LOAD_IM2COLENSA_14ComposedLayoutINSA_7SwizzleILi2ELi4ELi3EEENSA_18smem_ptr_flag_bitsILi16EEENSV_INSB_IJNSC_ILi8EEESJ_EEENSB_IJSJ_SE_EEEEEEEvEENS14_INSA_18SM100_TMA_2SM_LOADES1F_vEEEENS_8epilogue10collective18CollectiveEpilogueINS1K_23Sm100TmaWarpSpecializedILi3ELi2ELi16ELb1ELb0EEEJNSB_IJSI_SI_SK_EEENSB_IJNSV_ISI_SE_EENSV_INSB_IJNSC_ILi16EEESD_EEENSB_IJSE_SJ_EEEEEEEESM_NSB_IJNSB_IJlllEEESE_SX_EEESM_S1X_NS1K_6fusion15FusionCallbacksIS1O_NS1Y_17LinearCombinationISM_fSM_fLNS_15FloatRoundStyleE2EEES1P_S1V_JEEENSA_5SM1004TMEM4LOAD26SM100_TMEM_LOAD_32dp32b16xENSA_20SM90_TMA_LOAD_IM2COLENS16_INS17_ILi1ELi4ELi3EEES1A_NSV_INSB_IJS1B_S1R_EEENSB_IJS1R_SE_EEEEEEENSA_39AutoVectorizingCopyWithAssumedAlignmentILi128EEENSA_21SM90_TMA_STORE_IM2COLES2D_S2F_S2F_EEEvvEEEEvNT_6ParamsE)
        /*0044*/ 	.word	0x00000008
.L_29:


//--------------------- .nv.compat                --------------------------
	.section	.nv.compat,"",@"SHT_CUDA_COMPAT_INFO"
	.align	4
        /*0000*/ 	.byte	0x02, 0x09, 0x01, 0x00, 0x02, 0x02, 0x02, 0x00, 0x02, 0x05, 0x05, 0x00, 0x03, 0x07, 0x01, 0x01
        /*0010*/ 	.byte	0x02, 0x03, 0x01, 0x00, 0x02, 0x06, 0x01, 0x00, 0x04, 0x0b, 0x08, 0x00, 0x09, 0x00, 0x00, 0x00
        /*0020*/ 	.byte	0x00, 0x00, 0x00, 0x00


//--------------------- .nv.info._ZN7cutlass13device_kernelINS_4conv6kernel13ConvUniversalINS1_16ConvProblemShapeILNS1_8OperatorE0ELi2EEENS1_10collective14CollectiveConvINS1_47MainloopSm100TmaUmmaWarpSpecializedImplicitGemmILS5_0ELi35ELi2ELi1ELi2EN4cute5tupleIJNSA_1CILi2EEENSC_ILi1EEESE_EEEEENSB_IJNSC_ILi128EEENSC_ILi64EEENSB_IJNSC_ILi32EEEEEEEEENS_6half_tESM_NSA_8TiledMMAINSA_8MMA_AtomIJNSA_26SM100_MMA_F16BF16_2x1SM_SSISM_SM_fLi128ELi64ELNSA_4UMMA5MajorE0ELSR_0ELNSQ_7ScaleInE0ELSS_0EEEEEENSA_6LayoutINSB_IJSE_SE_SE_EEENSB_IJNSC_ILi0EEESX_SX_EEEEENSB_IJNSA_10UnderscoreES10_S10_EEEEENS7_6detail27Sm100ImplicitGemmTileTraitsINSA_25SM100_TMA_2SM_LOAD_IM2COLENSA_14ComposedLayoutINSA_7SwizzleILi2ELi4ELi3EEENSA_18smem_ptr_flag_bitsILi16EEENSV_INSB_IJNSC_ILi8EEESJ_EEENSB_IJSJ_SE_EEEEEEEvEENS14_INSA_18SM100_TMA_2SM_LOADES1F_vEEEENS_8epilogue10collective18CollectiveEpilogueINS1K_23Sm100TmaWarpSpecializedILi3ELi2ELi16ELb1ELb0EEEJNSB_IJSI_SI_SK_EEENSB_IJNSV_ISI_SE_EENSV_INSB_IJNSC_ILi16EEESD_EEENSB_IJSE_SJ_EEEEEEEESM_NSB_IJNSB_IJlllEEESE_SX_EEESM_S1X_NS1K_6fusion15FusionCallbacksIS1O_NS1Y_17LinearCombinationISM_fSM_fLNS_15FloatRoundStyleE2EEES1P_S1V_JEEENSA_5SM1004TMEM4LOAD26SM100_TMEM_LOAD_32dp32b16xENSA_20SM90_TMA_LOAD_IM2COLENS16_INS17_ILi1ELi4ELi3EEES1A_NSV_INSB_IJS1B_S1R_EEENSB_IJS1R_SE_EEEEEEENSA_39AutoVectorizingCopyWithAssumedAlignmentILi128EEENSA_21SM90_TMA_STORE_IM2COLES2D_S2F_S2F_EEEvvEEEEvNT_6ParamsE --------------------------
	.section	.nv.info._ZN7cutlass13device_kernelINS_4conv6kernel13ConvUniversalINS1_16ConvProblemShapeILNS1_8OperatorE0ELi2EEENS1_10collective14CollectiveConvINS1_47MainloopSm100TmaUmmaWarpSpecializedImplicitGemmILS5_0ELi35ELi2ELi1ELi2EN4cute5tupleIJNSA_1CILi2EEENSC_ILi1EEESE_EEEEENSB_IJNSC_ILi128EEENSC_ILi64EEENSB_IJNSC_ILi32EEEEEEEEENS_6half_tESM_NSA_8TiledMMAINSA_8MMA_AtomIJNSA_26SM100_MMA_F16BF16_2x1SM_SSISM_SM_fLi128ELi64ELNSA_4UMMA5MajorE0ELSR_0ELNSQ_7ScaleInE0ELSS_0EEEEEENSA_6LayoutINSB_IJSE_SE_SE_EEENSB_IJNSC_ILi0EEESX_SX_EEEEENSB_IJNSA_10UnderscoreES10_S10_EEEEENS7_6detail27Sm100ImplicitGemmTileTraitsINSA_25SM100_TMA_2SM_LOAD_IM2COLENSA_14ComposedLayoutINSA_7SwizzleILi2ELi4ELi3EEENSA_18smem_ptr_flag_bitsILi16EEENSV_INSB_IJNSC_ILi8EEESJ_EEENSB_IJSJ_SE_EEEEEEEvEENS14_INSA_18SM100_TMA_2SM_LOADES1F_vEEEENS_8epilogue10collective18CollectiveEpilogueINS1K_23Sm100TmaWarpSpecializedILi3ELi2ELi16ELb1ELb0EEEJNSB_IJSI_SI_SK_EEENSB_IJNSV_ISI_SE_EENSV_INSB_IJNSC_ILi16EEESD_EEENSB_IJSE_SJ_EEEEEEEESM_NSB_IJNSB_IJlllEEESE_SX_EEESM_S1X_NS1K_6fusion15FusionCallbacksIS1O_NS1Y_17LinearCombinationISM_fSM_fLNS_15FloatRoundStyleE2EEES1P_S1V_JEEENSA_5SM1004TMEM4LOAD26SM100_TMEM_LOAD_32dp32b16xENSA_20SM90_TMA_LOAD_IM2COLENS16_INS17_ILi1ELi4ELi3EEES1A_NSV_INSB_IJS1B_S1R_EEENSB_IJS1R_SE_EEEEEEENSA_39AutoVectorizingCopyWithAssumedAlignmentILi128EEENSA_21SM90_TMA_STORE_IM2COLES2D_S2F_S2F_EEEvvEEEEvNT_6ParamsE,"",@"SHT_CUDA_INFO"
	.sectionflags	@""
	.align	4


	//----- nvinfo : EIATTR_CUDA_API_VERSION
	.align		4
        /*0000*/ 	.byte	0x04, 0x37
        /*0002*/ 	.short	(.L_31 - .L_30)
.L_30:
        /*0004*/ 	.word	0x00000082


	//----- nvinfo : EIATTR_KPARAM_INFO
	.align		4
.L_31:
        /*0008*/ 	.byte	0x04, 0x17
        /*000a*/ 	.short	(.L_33 - .L_32)
.L_32:
        /*000c*/ 	.word	0x00000000
        /*0010*/ 	.short	0x0000
        /*0012*/ 	.short	0x0000
        /*0014*/ 	.byte	0x00, 0xf0, 0x01, 0x20


	//----- nvinfo : EIATTR_AT_ENTRY_FRAGMENTS
	.align		4
.L_33:
        /*0018*/ 	.byte	0x04, 0x4f
        /*001a*/ 	.short	(.L_35 - .L_34)


	//   ....[0]....
.L_34:
        /*001c*/ 	.word	0x00000007


	//----- nvinfo : EIATTR_RESERVED_SMEM_USED
	.align		4
.L_35:
        /*0020*/ 	.byte	0x01, 0x41
	.zero		2


	//----- nvinfo : EIATTR_SPARSE_MMA_MASK
	.align		4
        /*0024*/ 	.byte	0x03, 0x50
        /*0026*/ 	.short	0x0000


	//----- nvinfo : EIATTR_TCGEN05_2CTA_USED
	.align		4
        /*0028*/ 	.byte	0x01, 0x52
	.zero		2


	//----- nvinfo : EIATTR_MAXREG_COUNT
	.align		4
        /*002c*/ 	.byte	0x03, 0x1b
        /*002e*/ 	.short	0x00ff


	//----- nvinfo : EIATTR_NUM_BARRIERS
	.align		4
        /*0030*/ 	.byte	0x02, 0x4c
        /*0032*/ 	.byte	0x07
	.zero		1


	//----- nvinfo : EIATTR_EXTERNS
	.align		4
        /*0034*/ 	.byte	0x04, 0x0f
        /*0036*/ 	.short	(.L_37 - .L_36)


	//   ....[0]....
	.align		4
.L_36:
        /*0038*/ 	.word	index@(__assertfail)


	//----- nvinfo : EIATTR_MERCURY_ISA_VERSION
	.align		4
.L_37:
        /*003c*/ 	.byte	0x03, 0x5f
        /*003e*/ 	.short	0x0101


	//----- nvinfo : EIATTR_INT_WARP_WIDE_INSTR_OFFSETS
	.align		4
        /*0040*/ 	.byte	0x04, 0x31
        /*0042*/ 	.short	(.L_39 - .L_38)


	//   ....[0]....
.L_38:
        /*0044*/ 	.word	0x00001040


	//   ....[1]....
        /*0048*/ 	.word	0x000010f0


	//   ....[2]....
        /*004c*/ 	.word	0x00005800


	//   ....[3]....
        /*0050*/ 	.word	0x00005820


	//   ....[4]....
        /*0054*/ 	.word	0x00005850


	//   ....[5]....
        /*0058*/ 	.word	0x000064b0


	//   ....[6]....
        /*005c*/ 	.word	0x00006610


	//   ....[7]....
        /*0060*/ 	.word	0x000066b0


	//   ....[8]....
        /*0064*/ 	.word	0x000067e0


	//   ....[9]....
        /*0068*/ 	.word	0x00006920


	//   ....[10]....
        /*006c*/ 	.word	0x000069a0


	//----- nvinfo : EIATTR_COOP_GROUP_MASK_REGIDS
	.align		4
.L_39:
        /*0070*/ 	.byte	0x04, 0x29
        /*0072*/ 	.short	(.L_41 - .L_40)


	//   ....[0]....
.L_40:
        /*0074*/ 	.word	0xffffffff


	//   ....[1]....
        /*0078*/ 	.word	0xffffffff


	//   ....[2]....
        /*007c*/ 	.word	0xffffffff


	//   ....[3]....
        /*0080*/ 	.word	0xffffffff


	//   ....[4]....
        /*0084*/ 	.word	0xffffffff


	//   ....[5]....
        /*0088*/ 	.word	0xffffffff


	//   ....[6]....
        /*008c*/ 	.word	0xffffffff


	//   ....[7]....
        /*0090*/ 	.word	0xffffffff


	//   ....[8]....
        /*0094*/ 	.word	0xffffffff


	//   ....[9]....
        /*0098*/ 	.word	0xffffffff


	//   ....[10]....
        /*009c*/ 	.word	0xffffffff


	//   ....[11]....
        /*00a0*/ 	.word	0xffffffff


	//   ....[12]....
        /*00a4*/ 	.word	0xffffffff


	//----- nvinfo : EIATTR_COOP_GROUP_INSTR_OFFSETS
	.align		4
.L_41:
        /*00a8*/ 	.byte	0x04, 0x28
        /*00aa*/ 	.short	(.L_43 - .L_42)


	//   ....[0]....
.L_42:
        /*00ac*/ 	.word	0x000000d0


	//   ....[1]....
        /*00b0*/ 	.word	0x00000540


	//   ....[2]....
        /*00b4*/ 	.word	0x00000af0


	//   ....[3]....
        /*00b8*/ 	.word	0x00000c70


	//   ....[4]....
        /*00bc*/ 	.word	0x00000d70


	//   ....[5]....
        /*00c0*/ 	.word	0x00000ec0


	//   ....[6]....
        /*00c4*/ 	.word	0x00001160


	//   ....[7]....
        /*00c8*/ 	.word	0x00002820


	//   ....[8]....
        /*00cc*/ 	.word	0x000047d0


	//   ....[9]....
        /*00d0*/ 	.word	0x00004ca0


	//   ....[10]....
        /*00d4*/ 	.word	0x00004cd0


	//   ....[11]....
        /*00d8*/ 	.word	0x00005710


	//   ....[12]....
        /*00dc*/ 	.word	0x00005920


	//----- nvinfo : EIATTR_VRC_CTA_INIT_COUNT
	.align		4
.L_43:
        /*00e0*/ 	.byte	0x02, 0x4a
        /*00e2*/ 	.byte	0x80
	.zero		1


	//----- nvinfo : EIATTR_SYSCALL_OFFSETS
	.align		4
        /*00e4*/ 	.byte	0x04, 0x46
        /*00e6*/ 	.short	(.L_45 - .L_44)


	//   ....[0]....
.L_44:
        /*00e8*/ 	.word	0x00007620


	//   ....[1]....
        /*00ec*/ 	.word	0x00007710


	//   ....[2]....
        /*00f0*/ 	.word	0x00008060


	//   ....[3]....
        /*00f4*/ 	.word	0x00008a20


	//----- nvinfo : EIATTR_MBARRIER_INSTR_OFFSETS
	.align		4
.L_45:
        /*00f8*/ 	.byte	0x04, 0x39
        /*00fa*/ 	.short	(.L_47 - .L_46)


	//   ....[0]....
.L_46:
        /*00fc*/ 	.word	0x00000670
        /*0100*/ 	.word	0x000000ff
        /*0104*/ 	.word	0x00000000
        /*0108*/ 	.short	0x0100
        /*010a*/ 	.byte	0x04
	.zero		1


	//   ....[1]....
        /*010c*/ 	.word	0x00000680
        /*0110*/ 	.word	0x000000ff
        /*0114*/ 	.word	0x00000118
        /*0118*/ 	.short	0x0100
        /*011a*/ 	.byte	0x04
	.zero		1


	//   ....[2]....
        /*011c*/ 	.word	0x00000690
        /*0120*/ 	.word	0x000000ff
        /*0124*/ 	.word	0x00000008
        /*0128*/ 	.short	0x0100
        /*012a*/ 	.byte	0x04
	.zero		1


	//   ....[3]....
        /*012c*/ 	.word	0x000006a0
        /*0130*/ 	.word	0x000000ff
        /*0134*/ 	.word	0x00000120
        /*0138*/ 	.short	0x0100
        /*013a*/ 	.byte	0x04
	.zero		1


	//   ....[4]....
        /*013c*/ 	.word	0x000006b0
        /*0140*/ 	.word	0x000000ff
        /*0144*/ 	.word	0x00000010
        /*0148*/ 	.short	0x0100
        /*014a*/ 	.byte	0x04
	.zero		1


	//   ....[5]....
        /*014c*/ 	.word	0x000006c0
        /*0150*/ 	.word	0x000000ff
        /*0154*/ 	.word	0x00000128
        /*0158*/ 	.short	0x0100
        /*015a*/ 	.byte	0x04
	.zero		1


	//   ....[6]....
        /*015c*/ 	.word	0x000006d0
        /*0160*/ 	.word	0x000000ff
        /*0164*/ 	.word	0x00000018
        /*0168*/ 	.short	0x0100
        /*016a*/ 	.byte	0x04
	.zero		1


	//   ....[7]....
        /*016c*/ 	.word	0x000006e0
        /*0170*/ 	.word	0x000000ff
        /*0174*/ 	.word	0x00000130
        /*0178*/ 	.short	0x0100
        /*017a*/ 	.byte	0x04
	.zero		1


	//   ....[8]....
        /*017c*/ 	.word	0x000006f0
        /*0180*/ 	.word	0x000000ff
        /*0184*/ 	.word	0x00000020
        /*0188*/ 	.short	0x0100
        /*018a*/ 	.byte	0x04
	.zero		1


	//   ....[9]....
        /*018c*/ 	.word	0x00000700
        /*0190*/ 	.word	0x000000ff
        /*0194*/ 	.word	0x00000138
        /*0198*/ 	.short	0x0100
        /*019a*/ 	.byte	0x04
	.zero		1


	//   ....[10]....
        /*019c*/ 	.word	0x00000710
        /*01a0*/ 	.word	0x000000ff
        /*01a4*/ 	.word	0x00000028
        /*01a8*/ 	.short	0x0100
        /*01aa*/ 	.byte	0x04
	.zero		1


	//   ....[11]....
        /*01ac*/ 	.word	0x00000720
        /*01b0*/ 	.word	0x000000ff
        /*01b4*/ 	.word	0x00000140
        /*01b8*/ 	.short	0x0100
        /*01ba*/ 	.byte	0x04
	.zero		1


	//   ....[12]....
        /*01bc*/ 	.word	0x00000730
        /*01c0*/ 	.word	0x000000ff
        /*01c4*/ 	.word	0x00000030
        /*01c8*/ 	.short	0x0100
        /*01ca*/ 	.byte	0x04
	.zero		1


	//   ....[13]....
        /*01cc*/ 	.word	0x00000740
        /*01d0*/ 	.word	0x000000ff
        /*01d4*/ 	.word	0x00000148
        /*01d8*/ 	.short	0x0100
        /*01da*/ 	.byte	0x04
	.zero		1


	//   ....[14]....
        /*01dc*/ 	.word	0x00000750
        /*01e0*/ 	.word	0x000000ff
        /*01e4*/ 	.word	0x00000038
        /*01e8*/ 	.short	0x0100
        /*01ea*/ 	.byte	0x04
	.zero		1


	//   ....[15]....
        /*01ec*/ 	.word	0x00000760
        /*01f0*/ 	.word	0x000000ff
        /*01f4*/ 	.word	0x00000150
        /*01f8*/ 	.short	0x0100
        /*01fa*/ 	.byte	0x04
	.zero		1


	//   ....[16]....
        /*01fc*/ 	.word	0x00000770
        /*0200*/ 	.word	0x000000ff
        /*0204*/ 	.word	0x00000040
        /*0208*/ 	.short	0x0100
        /*020a*/ 	.byte	0x04
	.zero		1


	//   ....[17]....
        /*020c*/ 	.word	0x00000780
        /*0210*/ 	.word	0x000000ff
        /*0214*/ 	.word	0x00000158
        /*0218*/ 	.short	0x0100
        /*021a*/ 	.byte	0x04
	.zero		1


	//   ....[18]....
        /*021c*/ 	.word	0x00000790
        /*0220*/ 	.word	0x000000ff
        /*0224*/ 	.word	0x00000048
        /*0228*/ 	.short	0x0100
        /*022a*/ 	.byte	0x04
	.zero		1


	//   ....[19]....
        /*022c*/ 	.word	0x000007a0
        /*0230*/ 	.word	0x000000ff
        /*0234*/ 	.word	0x00000160
        /*0238*/ 	.short	0x0100
        /*023a*/ 	.byte	0x04
	.zero		1


	//   ....[20]....
        /*023c*/ 	.word	0x000007b0
        /*0240*/ 	.word	0x000000ff
        /*0244*/ 	.word	0x00000050
        /*0248*/ 	.short	0x0100
        /*024a*/ 	.byte	0x04
	.zero		1


	//   ....[21]....
        /*024c*/ 	.word	0x000007c0
        /*0250*/ 	.word	0x000000ff
        /*0254*/ 	.word	0x00000168
        /*0258*/ 	.short	0x0100
        /*025a*/ 	.byte	0x04
	.zero		1


	//   ....[22]....
        /*025c*/ 	.word	0x000007d0
        /*0260*/ 	.word	0x000000ff
        /*0264*/ 	.word	0x00000058
        /*0268*/ 	.short	0x0100
        /*026a*/ 	.byte	0x04
	.zero		1


	//   ....[23]....
        /*026c*/ 	.word	0x000007e0
        /*0270*/ 	.word	0x000000ff
        /*0274*/ 	.word	0x00000170
        /*0278*/ 	.short	0x0100
        /*027a*/ 	.byte	0x04
	.zero		1


	//   ....[24]....
        /*027c*/ 	.word	0x000007f0
        /*0280*/ 	.word	0x000000ff
        /*0284*/ 	.word	0x00000060
        /*0288*/ 	.short	0x0100
        /*028a*/ 	.byte	0x04
	.zero		1


	//   ....[25]....
        /*028c*/ 	.word	0x00000800
        /*0290*/ 	.word	0x000000ff
        /*0294*/ 	.word	0x00000178
        /*0298*/ 	.short	0x0100
        /*029a*/ 	.byte	0x04
	.zero		1


	//   ....[26]....
        /*029c*/ 	.word	0x00000810
        /*02a0*/ 	.word	0x000000ff
        /*02a4*/ 	.word	0x00000068
        /*02a8*/ 	.short	0x0100
        /*02aa*/ 	.byte	0x04
	.zero		1


	//   ....[27]....
        /*02ac*/ 	.word	0x00000820
        /*02b0*/ 	.word	0x000000ff
        /*02b4*/ 	.word	0x00000180
        /*02b8*/ 	.short	0x0100
        /*02ba*/ 	.byte	0x04
	.zero		1


	//   ....[28]....
        /*02bc*/ 	.word	0x00000830
        /*02c0*/ 	.word	0x000000ff
        /*02c4*/ 	.word	0x00000070
        /*02c8*/ 	.short	0x0100
        /*02ca*/ 	.byte	0x04
	.zero		1


	//   ....[29]....
        /*02cc*/ 	.word	0x00000840
        /*02d0*/ 	.word	0x000000ff
        /*02d4*/ 	.word	0x00000188
        /*02d8*/ 	.short	0x0100
        /*02da*/ 	.byte	0x04
	.zero		1


	//   ....[30]....
        /*02dc*/ 	.word	0x00000850
        /*02e0*/ 	.word	0x000000ff
        /*02e4*/ 	.word	0x00000078
        /*02e8*/ 	.short	0x0100
        /*02ea*/ 	.byte	0x04
	.zero		1


	//   ....[31]....
        /*02ec*/ 	.word	0x00000860
        /*02f0*/ 	.word	0x000000ff
        /*02f4*/ 	.word	0x00000190
        /*02f8*/ 	.short	0x0100
        /*02fa*/ 	.byte	0x04
	.zero		1


	//   ....[32]....
        /*02fc*/ 	.word	0x00000870
        /*0300*/ 	.word	0x000000ff
        /*0304*/ 	.word	0x00000080
        /*0308*/ 	.short	0x0100
        /*030a*/ 	.byte	0x04
	.zero		1


	//   ....[33]....
        /*030c*/ 	.word	0x00000880
        /*0310*/ 	.word	0x000000ff
        /*0314*/ 	.word	0x00000198
        /*0318*/ 	.short	0x0100
        /*031a*/ 	.byte	0x04
	.zero		1


	//   ....[34]....
        /*031c*/ 	.word	0x00000890
        /*0320*/ 	.word	0x000000ff
        /*0324*/ 	.word	0x00000088
        /*0328*/ 	.short	0x0100
        /*032a*/ 	.byte	0x04
	.zero		1


	//   ....[35]....
        /*032c*/ 	.word	0x000008a0
        /*0330*/ 	.word	0x000000ff
        /*0334*/ 	.word	0x000001a0
        /*0338*/ 	.short	0x0100
        /*033a*/ 	.byte	0x04
	.zero		1


	//   ....[36]....
        /*033c*/ 	.word	0x000008b0
        /*0340*/ 	.word	0x000000ff
        /*0344*/ 	.word	0x00000090
        /*0348*/ 	.short	0x0100
        /*034a*/ 	.byte	0x04
	.zero		1


	//   ....[37]....
        /*034c*/ 	.word	0x000008c0
        /*0350*/ 	.word	0x000000ff
        /*0354*/ 	.word	0x000001a8
        /*0358*/ 	.short	0x0100
        /*035a*/ 	.byte	0x04
	.zero		1


	//   ....[38]....
        /*035c*/ 	.word	0x000008d0
        /*0360*/ 	.word	0x000000ff
        /*0364*/ 	.word	0x00000098
        /*0368*/ 	.short	0x0100
        /*036a*/ 	.byte	0x04
	.zero		1


	//   ....[39]....
        /*036c*/ 	.word	0x000008e0
        /*0370*/ 	.word	0x000000ff
        /*0374*/ 	.word	0x000001b0
        /*0378*/ 	.short	0x0100
        /*037a*/ 	.byte	0x04
	.zero		1


	//   ....[40]....
        /*037c*/ 	.word	0x000008f0
        /*0380*/ 	.word	0x000000ff
        /*0384*/ 	.word	0x000000a0
        /*0388*/ 	.short	0x0100
        /*038a*/ 	.byte	0x04
	.zero		1


	//   ....[41]....
        /*038c*/ 	.word	0x00000900
        /*0390*/ 	.word	0x000000ff
        /*0394*/ 	.word	0x000001b8
        /*0398*/ 	.short	0x0100
        /*039a*/ 	.byte	0x04
	.zero		1


	//   ....[42]....
        /*039c*/ 	.word	0x00000910
        /*03a0*/ 	.word	0x000000ff
        /*03a4*/ 	.word	0x000000a8
        /*03a8*/ 	.short	0x0100
        /*03aa*/ 	.byte	0x04
	.zero		1


	//   ....[43]....
        /*03ac*/ 	.word	0x00000920
        /*03b0*/ 	.word	0x000000ff
        /*03b4*/ 	.word	0x000001c0
        /*03b8*/ 	.short	0x0100
        /*03ba*/ 	.byte	0x04
	.zero		1


	//   ....[44]....
        /*03bc*/ 	.word	0x00000930
        /*03c0*/ 	.word	0x000000ff
        /*03c4*/ 	.word	0x000000b0
        /*03c8*/ 	.short	0x0100
        /*03ca*/ 	.byte	0x04
	.zero		1


	//   ....[45]....
        /*03cc*/ 	.word	0x00000940
        /*03d0*/ 	.word	0x000000ff
        /*03d4*/ 	.word	0x000001c8
        /*03d8*/ 	.short	0x0100
        /*03da*/ 	.byte	0x04
	.zero		1


	//   ....[46]....
        /*03dc*/ 	.word	0x00000950
        /*03e0*/ 	.word	0x000000ff
        /*03e4*/ 	.word	0x000000b8
        /*03e8*/ 	.short	0x0100
        /*03ea*/ 	.byte	0x04
	.zero		1


	//   ....[47]....
        /*03ec*/ 	.word	0x00000960
        /*03f0*/ 	.word	0x000000ff
        /*03f4*/ 	.word	0x000001d0
        /*03f8*/ 	.short	0x0100
        /*03fa*/ 	.byte	0x04
	.zero		1


	//   ....[48]....
        /*03fc*/ 	.word	0x00000970
        /*0400*/ 	.word	0x000000ff
        /*0404*/ 	.word	0x000000c0
        /*0408*/ 	.short	0x0100
        /*040a*/ 	.byte	0x04
	.zero		1


	//   ....[49]....
        /*040c*/ 	.word	0x00000980
        /*0410*/ 	.word	0x000000ff
        /*0414*/ 	.word	0x000001d8
        /*0418*/ 	.short	0x0100
        /*041a*/ 	.byte	0x04
	.zero		1


	//   ....[50]....
        /*041c*/ 	.word	0x00000990
        /*0420*/ 	.word	0x000000ff
        /*0424*/ 	.word	0x000000c8
        /*0428*/ 	.short	0x0100
        /*042a*/ 	.byte	0x04
	.zero		1


	//   ....[51]....
        /*042c*/ 	.word	0x000009a0
        /*0430*/ 	.word	0x000000ff
        /*0434*/ 	.word	0x000001e0
        /*0438*/ 	.short	0x0100
        /*043a*/ 	.byte	0x04
	.zero		1


	//   ....[52]....
        /*043c*/ 	.word	0x000009b0
        /*0440*/ 	.word	0x000000ff
        /*0444*/ 	.word	0x000000d0
        /*0448*/ 	.short	0x0100
        /*044a*/ 	.byte	0x04
	.zero		1


	//   ....[53]....
        /*044c*/ 	.word	0x000009c0
        /*0450*/ 	.word	0x000000ff
        /*0454*/ 	.word	0x000001e8
        /*0458*/ 	.short	0x0100
        /*045a*/ 	.byte	0x04
	.zero		1


	//   ....[54]....
        /*045c*/ 	.word	0x000009d0
        /*0460*/ 	.word	0x000000ff
        /*0464*/ 	.word	0x000000d8
        /*0468*/ 	.short	0x0100
        /*046a*/ 	.byte	0x04
	.zero		1


	//   ....[55]....
        /*046c*/ 	.word	0x000009e0
        /*0470*/ 	.word	0x000000ff
        /*0474*/ 	.word	0x000001f0
        /*0478*/ 	.short	0x0100
        /*047a*/ 	.byte	0x04
	.zero		1


	//   ....[56]....
        /*047c*/ 	.word	0x000009f0
        /*0480*/ 	.word	0x000000ff
        /*0484*/ 	.word	0x000000e0
        /*0488*/ 	.short	0x0100
        /*048a*/ 	.byte	0x04
	.zero		1


	//   ....[57]....
        /*048c*/ 	.word	0x00000a00
        /*0490*/ 	.word	0x000000ff
        /*0494*/ 	.word	0x000001f8
        /*0498*/ 	.short	0x0100
        /*049a*/ 	.byte	0x04
	.zero		1


	//   ....[58]....
        /*049c*/ 	.word	0x00000a10
        /*04a0*/ 	.word	0x000000ff
        /*04a4*/ 	.word	0x000000e8
        /*04a8*/ 	.short	0x0100
        /*04aa*/ 	.byte	0x04
	.zero		1


	//   ....[59]....
        /*04ac*/ 	.word	0x00000a20
        /*04b0*/ 	.word	0x000000ff
        /*04b4*/ 	.word	0x00000200
        /*04b8*/ 	.short	0x0100
        /*04ba*/ 	.byte	0x04
	.zero		1


	//   ....[60]....
        /*04bc*/ 	.word	0x00000a30
        /*04c0*/ 	.word	0x000000ff
        /*04c4*/ 	.word	0x000000f0
        /*04c8*/ 	.short	0x0100
        /*04ca*/ 	.byte	0x04
	.zero		1


	//   ....[61]....
        /*04cc*/ 	.word	0x00000a40
        /*04d0*/ 	.word	0x000000ff
        /*04d4*/ 	.word	0x00000208
        /*04d8*/ 	.short	0x0100
        /*04da*/ 	.byte	0x04
	.zero		1


	//   ....[62]....
        /*04dc*/ 	.word	0x00000a50
        /*04e0*/ 	.word	0x000000ff
        /*04e4*/ 	.word	0x000000f8
        /*04e8*/ 	.short	0x0100
        /*04ea*/ 	.byte	0x04
	.zero		1


	//   ....[63]....
        /*04ec*/ 	.word	0x00000a60
        /*04f0*/ 	.word	0x000000ff
        /*04f4*/ 	.word	0x00000210
        /*04f8*/ 	.short	0x0100
        /*04fa*/ 	.byte	0x04
	.zero		1


	//   ....[64]....
        /*04fc*/ 	.word	0x00000a70
        /*0500*/ 	.word	0x000000ff
        /*0504*/ 	.word	0x00000100
        /*0508*/ 	.short	0x0100
        /*050a*/ 	.byte	0x04
	.zero		1


	//   ....[65]....
        /*050c*/ 	.word	0x00000a80
        /*0510*/ 	.word	0x000000ff
        /*0514*/ 	.word	0x00000218
        /*0518*/ 	.short	0x0100
        /*051a*/ 	.byte	0x04
	.zero		1


	//   ....[66]....
        /*051c*/ 	.word	0x00000a90
        /*0520*/ 	.word	0x000000ff
        /*0524*/ 	.word	0x00000108
        /*0528*/ 	.short	0x0100
        /*052a*/ 	.byte	0x04
	.zero		1


	//   ....[67]....
        /*052c*/ 	.word	0x00000aa0
        /*0530*/ 	.word	0x000000ff
        /*0534*/ 	.word	0x00000220
        /*0538*/ 	.short	0x0100
        /*053a*/ 	.byte	0x04
	.zero		1


	//   ....[68]....
        /*053c*/ 	.word	0x00000ab0
        /*0540*/ 	.word	0x000000ff
        /*0544*/ 	.word	0x00000110
        /*0548*/ 	.short	0x0100
        /*054a*/ 	.byte	0x04
	.zero		1


	//   ....[69]....
        /*054c*/ 	.word	0x00000ac0
        /*0550*/ 	.word	0x000000ff
        /*0554*/ 	.word	0x00000228
        /*0558*/ 	.short	0x0100
        /*055a*/ 	.byte	0x04
	.zero		1


	//   ....[70]....
        /*055c*/ 	.word	0x00000c00
        /*0560*/ 	.word	0x000000ff
        /*0564*/ 	.word	0x00000230
        /*0568*/ 	.short	0x0100
        /*056a*/ 	.byte	0x04
	.zero		1


	//   ....[71]....
        /*056c*/ 	.word	0x00000c10
        /*0570*/ 	.word	0x000000ff
        /*0574*/ 	.word	0x00000248
        /*0578*/ 	.short	0x0100
        /*057a*/ 	.byte	0x04
	.zero		1


	//   ....[72]....
        /*057c*/ 	.word	0x00000c20
        /*0580*/ 	.word	0x000000ff
        /*0584*/ 	.word	0x00000238
        /*0588*/ 	.short	0x0100
        /*058a*/ 	.byte	0x04
	.zero		1


	//   ....[73]....
        /*058c*/ 	.word	0x00000c30
        /*0590*/ 	.word	0x000000ff
        /*0594*/ 	.word	0x00000250
        /*0598*/ 	.short	0x0100
        /*059a*/ 	.byte	0x04
	.zero		1


	//   ....[74]....
        /*059c*/ 	.word	0x00000c40
        /*05a0*/ 	.word	0x000000ff
        /*05a4*/ 	.word	0x00000240
        /*05a8*/ 	.short	0x0100
        /*05aa*/ 	.byte	0x04
	.zero		1


	//   ....[75]....
        /*05ac*/ 	.word	0x00000c50
        /*05b0*/ 	.word	0x000000ff
        /*05b4*/ 	.word	0x00000258
        /*05b8*/ 	.short	0x0100
        /*05ba*/ 	.byte	0x04
	.zero		1


	//   ....[76]....
        /*05bc*/ 	.word	0x00000d40
        /*05c0*/ 	.word	0x000000ff
        /*05c4*/ 	.word	0x00000260
        /*05c8*/ 	.short	0x0100
        /*05ca*/ 	.byte	0x04
	.zero		1


	//   ....[77]....
        /*05cc*/ 	.word	0x00000d50
        /*05d0*/ 	.word	0x000000ff
        /*05d4*/ 	.word	0x00000268
        /*05d8*/ 	.short	0x0100
        /*05da*/ 	.byte	0x04
	.zero		1


	//   ....[78]....
        /*05dc*/ 	.word	0x00000e90
        /*05e0*/ 	.word	0x000000ff
        /*05e4*/ 	.word	0x00000270
        /*05e8*/ 	.short	0x0100
        /*05ea*/ 	.byte	0x06
	.zero		1


	//   ....[79]....
        /*05ec*/ 	.word	0x00000ea0
        /*05f0*/ 	.word	0x000000ff
        /*05f4*/ 	.word	0x00000278
        /*05f8*/ 	.short	0x0100
        /*05fa*/ 	.byte	0x06
	.zero		1


	//   ....[80]....
        /*05fc*/ 	.word	0x00000fe0
        /*0600*/ 	.word	0x000000ff
        /*0604*/ 	.word	0x00000280
        /*0608*/ 	.short	0x0100
        /*060a*/ 	.byte	0x04
	.zero		1


	//   ....[81]....
        /*060c*/ 	.word	0x00000ff0
        /*0610*/ 	.word	0x000000ff
        /*0614*/ 	.word	0x00000290
        /*0618*/ 	.short	0x0100
        /*061a*/ 	.byte	0x04
	.zero		1


	//   ....[82]....
        /*061c*/ 	.word	0x00001000
        /*0620*/ 	.word	0x000000ff
        /*0624*/ 	.word	0x00000288
        /*0628*/ 	.short	0x0100
        /*062a*/ 	.byte	0x04
	.zero		1


	//   ....[83]....
        /*062c*/ 	.word	0x00001010
        /*0630*/ 	.word	0x000000ff
        /*0634*/ 	.word	0x00000298
        /*0638*/ 	.short	0x0100
        /*063a*/ 	.byte	0x04
	.zero		1


	//   ....[84]....
        /*063c*/ 	.word	0x00001110
        /*0640*/ 	.word	0x000000ff
        /*0644*/ 	.word	0x000002a0
        /*0648*/ 	.short	0x0100
        /*064a*/ 	.byte	0x06
	.zero		1


	//   ....[85]....
        /*064c*/ 	.word	0x00001c50
        /*0650*/ 	.word	0x000000ff
        /*0654*/ 	.word	0x00000118
        /*0658*/ 	.short	0x010a
        /*065a*/ 	.byte	0x04
	.zero		1


	//   ....[86]....
        /*065c*/ 	.word	0x00001ed0
        /*0660*/ 	.word	0x000000ff
        /*0664*/ 	.word	0x00000118
        /*0668*/ 	.short	0x010a
        /*066a*/ 	.byte	0x09
	.zero		1


	//   ....[87]....
        /*066c*/ 	.word	0x00002080
        /*0670*/ 	.word	0x000000ff
        /*0674*/ 	.word	0x00000118
        /*0678*/ 	.short	0x010a
        /*067a*/ 	.byte	0x07
	.zero		1


	//   ....[88]....
        /*067c*/ 	.word	0x00002250
        /*0680*/ 	.word	0x000000ff
        /*0684*/ 	.word	0x00000268
        /*0688*/ 	.short	0x0101
        /*068a*/ 	.byte	0x19
	.zero		1


	//   ....[89]....
        /*068c*/ 	.word	0x00002280
        /*0690*/ 	.word	0x000000ff
        /*0694*/ 	.word	0x00000118
        /*0698*/ 	.short	0x010a
        /*069a*/ 	.byte	0x04
	.zero		1


	//   ....[90]....
        /*069c*/ 	.word	0x000024a0
        /*06a0*/ 	.word	0x000000ff
        /*06a4*/ 	.word	0x00000118
        /*06a8*/ 	.short	0x010a
        /*06aa*/ 	.byte	0x09
	.zero		1


	//   ....[91]....
        /*06ac*/ 	.word	0x00002650
        /*06b0*/ 	.word	0x000000ff
        /*06b4*/ 	.word	0x00000118
        /*06b8*/ 	.short	0x010a
        /*06ba*/ 	.byte	0x07
	.zero		1


	//   ....[92]....
        /*06bc*/ 	.word	0x00002830
        /*06c0*/ 	.word	0x000000ff
        /*06c4*/ 	.word	0x00000270
        /*06c8*/ 	.short	0x010a
        /*06ca*/ 	.byte	0x19
	.zero		1


	//   ....[93]....
        /*06cc*/ 	.word	0x000028f0
        /*06d0*/ 	.word	0x000000ff
        /*06d4*/ 	.word	0x00000000
        /*06d8*/ 	.short	0x0101
        /*06da*/ 	.byte	0x04
	.zero		1


	//   ....[94]....
        /*06dc*/ 	.word	0x00002ef0
        /*06e0*/ 	.word	0x000000ff
        /*06e4*/ 	.word	0x00000000
        /*06e8*/ 	.short	0x010a
        /*06ea*/ 	.byte	0x04
	.zero		1


	//   ....[95]....
        /*06ec*/ 	.word	0x00002f90
        /*06f0*/ 	.word	0x000000ff
        /*06f4*/ 	.word	0x00000000
        /*06f8*/ 	.short	0x010a
        /*06fa*/ 	.byte	0x05
	.zero		1


	//   ....[96]....
        /*06fc*/ 	.word	0x00003030
        /*0700*/ 	.word	0x000000ff
        /*0704*/ 	.word	0x00000000
        /*0708*/ 	.short	0x010a
        /*070a*/ 	.byte	0x05
	.zero		1


	//   ....[97]....
        /*070c*/ 	.word	0x000030d0
        /*0710*/ 	.word	0x000000ff
        /*0714*/ 	.word	0x00000000
        /*0718*/ 	.short	0x010a
        /*071a*/ 	.byte	0x05
	.zero		1


	//   ....[98]....
        /*071c*/ 	.word	0x00003170
        /*0720*/ 	.word	0x000000ff
        /*0724*/ 	.word	0x00000000
        /*0728*/ 	.short	0x010a
        /*072a*/ 	.byte	0x05
	.zero		1


	//   ....[99]....
        /*072c*/ 	.word	0x00003210
        /*0730*/ 	.word	0x000000ff
        /*0734*/ 	.word	0x00000000
        /*0738*/ 	.short	0x010a
        /*073a*/ 	.byte	0x05
	.zero		1


	//   ....[100]....
        /*073c*/ 	.word	0x000032b0
        /*0740*/ 	.word	0x000000ff
        /*0744*/ 	.word	0x00000000
        /*0748*/ 	.short	0x010a
        /*074a*/ 	.byte	0x05
	.zero		1


	//   ....[101]....
        /*074c*/ 	.word	0x00003350
        /*0750*/ 	.word	0x000000ff
        /*0754*/ 	.word	0x00000000
        /*0758*/ 	.short	0x010a
        /*075a*/ 	.byte	0x05
	.zero		1


	//   ....[102]....
        /*075c*/ 	.word	0x000033f0
        /*0760*/ 	.word	0x000000ff
        /*0764*/ 	.word	0x00000000
        /*0768*/ 	.short	0x010a
        /*076a*/ 	.byte	0x05
	.zero		1


	//   ....[103]....
        /*076c*/ 	.word	0x00003490
        /*0770*/ 	.word	0x000000ff
        /*0774*/ 	.word	0x00000000
        /*0778*/ 	.short	0x010a
        /*077a*/ 	.byte	0x05
	.zero		1


	//   ....[104]....
        /*077c*/ 	.word	0x00003530
        /*0780*/ 	.word	0x000000ff
        /*0784*/ 	.word	0x00000000
        /*0788*/ 	.short	0x010a
        /*078a*/ 	.byte	0x05
	.zero		1


	//   ....[105]....
        /*078c*/ 	.word	0x000035d0
        /*0790*/ 	.word	0x000000ff
        /*0794*/ 	.word	0x00000000
        /*0798*/ 	.short	0x010a
        /*079a*/ 	.byte	0x05
	.zero		1


	//   ....[106]....
        /*079c*/ 	.word	0x00003670
        /*07a0*/ 	.word	0x000000ff
        /*07a4*/ 	.word	0x00000000
        /*07a8*/ 	.short	0x010a
        /*07aa*/ 	.byte	0x05
	.zero		1


	//   ....[107]....
        /*07ac*/ 	.word	0x00003710
        /*07b0*/ 	.word	0x000000ff
        /*07b4*/ 	.word	0x00000000
        /*07b8*/ 	.short	0x010a
        /*07ba*/ 	.byte	0x05
	.zero		1


	//   ....[108]....
        /*07bc*/ 	.word	0x000037b0
        /*07c0*/ 	.word	0x000000ff
        /*07c4*/ 	.word	0x00000000
        /*07c8*/ 	.short	0x010a
        /*07ca*/ 	.byte	0x05
	.zero		1


	//   ....[109]....
        /*07cc*/ 	.word	0x00003850
        /*07d0*/ 	.word	0x000000ff
        /*07d4*/ 	.word	0x00000000
        /*07d8*/ 	.short	0x010a
        /*07da*/ 	.byte	0x05
	.zero		1


	//   ....[110]....
        /*07dc*/ 	.word	0x000038f0
        /*07e0*/ 	.word	0x000000ff
        /*07e4*/ 	.word	0x00000000
        /*07e8*/ 	.short	0x010a
        /*07ea*/ 	.byte	0x05
	.zero		1


	//   ....[111]....
        /*07ec*/ 	.word	0x00003990
        /*07f0*/ 	.word	0x000000ff
        /*07f4*/ 	.word	0x00000000
        /*07f8*/ 	.short	0x010a
        /*07fa*/ 	.byte	0x05
	.zero		1


	//   ....[112]....
        /*07fc*/ 	.word	0x00003a30
        /*0800*/ 	.word	0x000000ff
        /*0804*/ 	.word	0x00000000
        /*0808*/ 	.short	0x010a
        /*080a*/ 	.byte	0x05
	.zero		1


	//   ....[113]....
        /*080c*/ 	.word	0x00003ad0
        /*0810*/ 	.word	0x000000ff
        /*0814*/ 	.word	0x00000000
        /*0818*/ 	.short	0x010a
        /*081a*/ 	.byte	0x05
	.zero		1


	//   ....[114]....
        /*081c*/ 	.word	0x00003b70
        /*0820*/ 	.word	0x000000ff
        /*0824*/ 	.word	0x00000000
        /*0828*/ 	.short	0x010a
        /*082a*/ 	.byte	0x05
	.zero		1


	//   ....[115]....
        /*082c*/ 	.word	0x00003c10
        /*0830*/ 	.word	0x000000ff
        /*0834*/ 	.word	0x00000000
        /*0838*/ 	.short	0x010a
        /*083a*/ 	.byte	0x05
	.zero		1


	//   ....[116]....
        /*083c*/ 	.word	0x00003cb0
        /*0840*/ 	.word	0x000000ff
        /*0844*/ 	.word	0x00000000
        /*0848*/ 	.short	0x010a
        /*084a*/ 	.byte	0x05
	.zero		1


	//   ....[117]....
        /*084c*/ 	.word	0x00003d50
        /*0850*/ 	.word	0x000000ff
        /*0854*/ 	.word	0x00000000
        /*0858*/ 	.short	0x010a
        /*085a*/ 	.byte	0x05
	.zero		1


	//   ....[118]....
        /*085c*/ 	.word	0x00003df0
        /*0860*/ 	.word	0x000000ff
        /*0864*/ 	.word	0x00000000
        /*0868*/ 	.short	0x010a
        /*086a*/ 	.byte	0x05
	.zero		1


	//   ....[119]....
        /*086c*/ 	.word	0x00003e90
        /*0870*/ 	.word	0x000000ff
        /*0874*/ 	.word	0x00000000
        /*0878*/ 	.short	0x010a
        /*087a*/ 	.byte	0x05
	.zero		1


	//   ....[120]....
        /*087c*/ 	.word	0x00003f30
        /*0880*/ 	.word	0x000000ff
        /*0884*/ 	.word	0x00000000
        /*0888*/ 	.short	0x010a
        /*088a*/ 	.byte	0x05
	.zero		1


	//   ....[121]....
        /*088c*/ 	.word	0x00003fd0
        /*0890*/ 	.word	0x000000ff
        /*0894*/ 	.word	0x00000000
        /*0898*/ 	.short	0x010a
        /*089a*/ 	.byte	0x05
	.zero		1


	//   ....[122]....
        /*089c*/ 	.word	0x00004070
        /*08a0*/ 	.word	0x000000ff
        /*08a4*/ 	.word	0x00000000
        /*08a8*/ 	.short	0x010a
        /*08aa*/ 	.byte	0x05
	.zero		1


	//   ....[123]....
        /*08ac*/ 	.word	0x00004110
        /*08b0*/ 	.word	0x000000ff
        /*08b4*/ 	.word	0x00000000
        /*08b8*/ 	.short	0x010a
        /*08ba*/ 	.byte	0x05
	.zero		1


	//   ....[124]....
        /*08bc*/ 	.word	0x000041b0
        /*08c0*/ 	.word	0x000000ff
        /*08c4*/ 	.word	0x00000000
        /*08c8*/ 	.short	0x010a
        /*08ca*/ 	.byte	0x05
	.zero		1


	//   ....[125]....
        /*08cc*/ 	.word	0x00004250
        /*08d0*/ 	.word	0x000000ff
        /*08d4*/ 	.word	0x00000000
        /*08d8*/ 	.short	0x010a
        /*08da*/ 	.byte	0x05
	.zero		1


	//   ....[126]....
        /*08dc*/ 	.word	0x000042f0
        /*08e0*/ 	.word	0x000000ff
        /*08e4*/ 	.word	0x00000000
        /*08e8*/ 	.short	0x010a
        /*08ea*/ 	.byte	0x05
	.zero		1


	//   ....[127]....
        /*08ec*/ 	.word	0x00004390
        /*08f0*/ 	.word	0x000000ff
        /*08f4*/ 	.word	0x00000000
        /*08f8*/ 	.short	0x010a
        /*08fa*/ 	.byte	0x05
	.zero		1


	//   ....[128]....
        /*08fc*/ 	.word	0x00004440
        /*0900*/ 	.word	0x00000000
        /*0904*/ 	.word	0x00000000
        /*0908*/ 	.short	0x010a
        /*090a*/ 	.byte	0xff
	.zero		1


	//   ....[129]....
        /*090c*/ 	.word	0x00004590
        /*0910*/ 	.word	0x000000ff
        /*0914*/ 	.word	0x00000278
        /*0918*/ 	.short	0x010a
        /*091a*/ 	.byte	0x04
	.zero		1


	//   ....[130]....
        /*091c*/ 	.word	0x00004630
        /*0920*/ 	.word	0x000000ff
        /*0924*/ 	.word	0x00000270
        /*0928*/ 	.short	0x010a
        /*092a*/ 	.byte	0x04
	.zero		1


	//   ....[131]....
        /*092c*/ 	.word	0x000046d0
        /*0930*/ 	.word	0x000000ff
        /*0934*/ 	.word	0x00000000
        /*0938*/ 	.short	0x0101
        /*093a*/ 	.byte	0x05
	.zero		1


	//   ....[132]....
        /*093c*/ 	.word	0x00004710
        /*0940*/ 	.word	0x000000ff
        /*0944*/ 	.word	0x00000278
        /*0948*/ 	.short	0x0106
        /*094a*/ 	.byte	0x04
	.zero		1


	//   ....[133]....
        /*094c*/ 	.word	0x00004750
        /*0950*/ 	.word	0x00000000
        /*0954*/ 	.word	0x00000278
        /*0958*/ 	.short	0x010a
        /*095a*/ 	.byte	0xff
	.zero		1


	//   ....[134]....
        /*095c*/ 	.word	0x000049a0
        /*0960*/ 	.word	0x000000ff
        /*0964*/ 	.word	0x00000008
        /*0968*/ 	.short	0x010a
        /*096a*/ 	.byte	0x05
	.zero		1


	//   ....[135]....
        /*096c*/ 	.word	0x000049c0
        /*0970*/ 	.word	0x000000ff
        /*0974*/ 	.word	0x00000008
        /*0978*/ 	.short	0x010a
        /*097a*/ 	.byte	0x05
	.zero		1


	//   ....[136]....
        /*097c*/ 	.word	0x00004b50
        /*0980*/ 	.word	0x000000ff
        /*0984*/ 	.word	0x00000008
        /*0988*/ 	.short	0x010a
        /*098a*/ 	.byte	0x05
	.zero		1


	//   ....[137]....
        /*098c*/ 	.word	0x00004b70
        /*0990*/ 	.word	0x000000ff
        /*0994*/ 	.word	0x00000008
        /*0998*/ 	.short	0x010a
        /*099a*/ 	.byte	0x05
	.zero		1


	//   ....[138]....
        /*099c*/ 	.word	0x00004c30
        /*09a0*/ 	.word	0x000000ff
        /*09a4*/ 	.word	0x00000000
        /*09a8*/ 	.short	0x0101
        /*09aa*/ 	.byte	0x04
	.zero		1


	//   ....[139]....
        /*09ac*/ 	.word	0x00004f80
        /*09b0*/ 	.word	0x000000ff
        /*09b4*/ 	.word	0x00000270
        /*09b8*/ 	.short	0x010a
        /*09ba*/ 	.byte	0x11
	.zero		1


	//   ....[140]....
        /*09bc*/ 	.word	0x00005020
        /*09c0*/ 	.word	0x000000ff
        /*09c4*/ 	.word	0x00000000
        /*09c8*/ 	.short	0x0101
        /*09ca*/ 	.byte	0x1d
	.zero		1


	//   ....[141]....
        /*09cc*/ 	.word	0x00005060
        /*09d0*/ 	.word	0x000000ff
        /*09d4*/ 	.word	0x00000290
        /*09d8*/ 	.short	0x010a
        /*09da*/ 	.byte	0x16
	.zero		1


	//   ....[142]....
        /*09dc*/ 	.word	0x00005110
        /*09e0*/ 	.word	0x000000ff
        /*09e4*/ 	.word	0x00000000
        /*09e8*/ 	.short	0x010a
        /*09ea*/ 	.byte	0x04
	.zero		1


	//   ....[143]....
        /*09ec*/ 	.word	0x00005150
        /*09f0*/ 	.word	0x000000ff
        /*09f4*/ 	.word	0x00000000
        /*09f8*/ 	.short	0x010a
        /*09fa*/ 	.byte	0x0a
	.zero		1


	//   ....[144]....
        /*09fc*/ 	.word	0x00005270
        /*0a00*/ 	.word	0x000000ff
        /*0a04*/ 	.word	0x00000000
        /*0a08*/ 	.short	0x010a
        /*0a0a*/ 	.byte	0x04
	.zero		1


	//   ....[145]....
        /*0a0c*/ 	.word	0x00005510
        /*0a10*/ 	.word	0x000000ff
        /*0a14*/ 	.word	0x00000000
        /*0a18*/ 	.short	0x010a
        /*0a1a*/ 	.byte	0x04
	.zero		1


	//   ....[146]....
        /*0a1c*/ 	.word	0x000055b0
        /*0a20*/ 	.word	0x00000000
        /*0a24*/ 	.word	0x00000000
        /*0a28*/ 	.short	0x010a
        /*0a2a*/ 	.byte	0xff
	.zero		1


	//   ....[147]....
        /*0a2c*/ 	.word	0x000055f0
        /*0a30*/ 	.word	0x00000000
        /*0a34*/ 	.word	0x00000000
        /*0a38*/ 	.short	0x010a
        /*0a3a*/ 	.byte	0xff
	.zero		1


	//   ....[148]....
        /*0a3c*/ 	.word	0x00005660
        /*0a40*/ 	.word	0x000000ff
        /*0a44*/ 	.word	0x00000000
        /*0a48*/ 	.short	0x0101
        /*0a4a*/ 	.byte	0x04
	.zero		1


	//   ....[149]....
        /*0a4c*/ 	.word	0x000056a0
        /*0a50*/ 	.word	0x000000ff
        /*0a54*/ 	.word	0x000002a0
        /*0a58*/ 	.short	0x010a
        /*0a5a*/ 	.byte	0x11
	.zero		1


	//   ....[150]....
        /*0a5c*/ 	.word	0x00005700
        /*0a60*/ 	.word	0x000000ff
        /*0a64*/ 	.word	0x00000000
        /*0a68*/ 	.short	0x0101
        /*0a6a*/ 	.byte	0x04
	.zero		1


	//   ....[151]....
        /*0a6c*/ 	.word	0x00005be0
        /*0a70*/ 	.word	0x000000ff
        /*0a74*/ 	.word	0x00000270
        /*0a78*/ 	.short	0x010a
        /*0a7a*/ 	.byte	0x1f
	.zero		1


	//   ....[152]....
        /*0a7c*/ 	.word	0x00005c80
        /*0a80*/ 	.word	0x000000ff
        /*0a84*/ 	.word	0x00000000
        /*0a88*/ 	.short	0x0101
        /*0a8a*/ 	.byte	0x2d
	.zero		1


	//   ....[153]....
        /*0a8c*/ 	.word	0x000061c0
        /*0a90*/ 	.word	0x000000ff
        /*0a94*/ 	.word	0x00000268
        /*0a98*/ 	.short	0x010a
        /*0a9a*/ 	.byte	0x1f
	.zero		1


	//   ....[154]....
        /*0a9c*/ 	.word	0x000063b0
        /*0aa0*/ 	.word	0x000000ff
        /*0aa4*/ 	.word	0x00000248
        /*0aa8*/ 	.short	0x010a
        /*0aaa*/ 	.byte	0x07
	.zero		1


	//   ....[155]....
        /*0aac*/ 	.word	0x000066d0
        /*0ab0*/ 	.word	0x000000ff
        /*0ab4*/ 	.word	0x00000230
        /*0ab8*/ 	.short	0x010b
        /*0aba*/ 	.byte	0x07
	.zero		1


	//   ....[156]....
        /*0abc*/ 	.word	0x00006700
        /*0ac0*/ 	.word	0x000000ff
        /*0ac4*/ 	.word	0x00000000
        /*0ac8*/ 	.short	0x0101
        /*0aca*/ 	.byte	0x04
	.zero		1


	//   ....[157]....
        /*0acc*/ 	.word	0x00006710
        /*0ad0*/ 	.word	0x000000ff
        /*0ad4*/ 	.word	0x00000248
        /*0ad8*/ 	.short	0x010a
        /*0ada*/ 	.byte	0x05
	.zero		1


	//   ....[158]....
        /*0adc*/ 	.word	0x000069c0
        /*0ae0*/ 	.word	0x000000ff
        /*0ae4*/ 	.word	0x00000230
        /*0ae8*/ 	.short	0x010b
        /*0aea*/ 	.byte	0x05
	.zero		1


	//   ....[159]....
        /*0aec*/ 	.word	0x000069d0
        /*0af0*/ 	.word	0x000000ff
        /*0af4*/ 	.word	0x00000000
        /*0af8*/ 	.short	0x0101
        /*0afa*/ 	.byte	0x04
	.zero		1


	//   ....[160]....
        /*0afc*/ 	.word	0x00006a30
        /*0b00*/ 	.word	0x000000ff
        /*0b04*/ 	.word	0x00000000
        /*0b08*/ 	.short	0x010a
        /*0b0a*/ 	.byte	0x04
	.zero		1


	//   ....[161]....
        /*0b0c*/ 	.word	0x00006ac0
        /*0b10*/ 	.word	0x000000ff
        /*0b14*/ 	.word	0x00000000
        /*0b18*/ 	.short	0x010a
        /*0b1a*/ 	.byte	0x05
	.zero		1


	//   ....[162]....
        /*0b1c*/ 	.word	0x00006b60
        /*0b20*/ 	.word	0x00000000
        /*0b24*/ 	.word	0x00000000
        /*0b28*/ 	.short	0x010a
        /*0b2a*/ 	.byte	0xff
	.zero		1


	//   ....[163]....
        /*0b2c*/ 	.word	0x00006ec0
        /*0b30*/ 	.word	0x000000ff
        /*0b34*/ 	.word	0x00000270
        /*0b38*/ 	.short	0x010a
        /*0b3a*/ 	.byte	0x2d
	.zero		1


	//   ....[164]....
        /*0b3c*/ 	.word	0x00006f90
        /*0b40*/ 	.word	0x000000ff
        /*0b44*/ 	.word	0x00000000
        /*0b48*/ 	.short	0x0101
        /*0b4a*/ 	.byte	0x04
	.zero		1


	//   ....[165]....
        /*0b4c*/ 	.word	0x00007bd0
        /*0b50*/ 	.word	0x00000000
        /*0b54*/ 	.word	0x00000230
        /*0b58*/ 	.short	0x010a
        /*0b5a*/ 	.byte	0xff
	.zero		1


	//   ....[166]....
        /*0b5c*/ 	.word	0x00007d20
        /*0b60*/ 	.word	0x0000003b
        /*0b64*/ 	.word	0x00000280
        /*0b68*/ 	.short	0x010a
        /*0b6a*/ 	.byte	0xff
	.zero		1


	//   ....[167]....
        /*0b6c*/ 	.word	0x00007e30
        /*0b70*/ 	.word	0x00000000
        /*0b74*/ 	.word	0x00000230
        /*0b78*/ 	.short	0x010a
        /*0b7a*/ 	.byte	0xff
	.zero		1


	//   ....[168]....
        /*0b7c*/ 	.word	0x00007f40
        /*0b80*/ 	.word	0x0000003b
        /*0b84*/ 	.word	0x00000280
        /*0b88*/ 	.short	0x010a
        /*0b8a*/ 	.byte	0xff
	.zero		1


	//   ....[169]....
        /*0b8c*/ 	.word	0x00008790
        /*0b90*/ 	.word	0x00000000
        /*0b94*/ 	.word	0x00000000
        /*0b98*/ 	.short	0x0101
        /*0b9a*/ 	.byte	0xff
	.zero		1


	//   ....[170]....
        /*0b9c*/ 	.word	0x000087a0
        /*0ba0*/ 	.word	0x00000003
        /*0ba4*/ 	.word	0x00000230
        /*0ba8*/ 	.short	0x010a
        /*0baa*/ 	.byte	0xff
	.zero		1


	//   ....[171]....
        /*0bac*/ 	.word	0x00008860
        /*0bb0*/ 	.word	0x00000003
        /*0bb4*/ 	.word	0x00000230
        /*0bb8*/ 	.short	0x010a
        /*0bba*/ 	.byte	0xff
	.zero		1


	//   ....[172]....
        /*0bbc*/ 	.word	0x00008b10
        /*0bc0*/ 	.word	0x0000003b
        /*0bc4*/ 	.word	0x00000000
        /*0bc8*/ 	.short	0x0101
        /*0bca*/ 	.byte	0xff
	.zero		1


	//   ....[173]....
        /*0bcc*/ 	.word	0x000091a0
        /*0bd0*/ 	.word	0x00000000
        /*0bd4*/ 	.word	0x00000000
        /*0bd8*/ 	.short	0x0101
        /*0bda*/ 	.byte	0xff
	.zero		1


	//   ....[174]....
        /*0bdc*/ 	.word	0x00009420
        /*0be0*/ 	.word	0x000000ff
        /*0be4*/ 	.word	0x00000000
        /*0be8*/ 	.short	0x0101
        /*0bea*/ 	.byte	0x04
	.zero		1


	//   ....[175]....
        /*0bec*/ 	.word	0x00009450
        /*0bf0*/ 	.word	0x00000000
        /*0bf4*/ 	.word	0x00000118
        /*0bf8*/ 	.short	0x010a
        /*0bfa*/ 	.byte	0xff
	.zero		1


	//   ....[176]....
        /*0bfc*/ 	.word	0x000094b0
        /*0c00*/ 	.word	0x00000000
        /*0c04*/ 	.word	0x00000118
        /*0c08*/ 	.short	0x010a
        /*0c0a*/ 	.byte	0xff
	.zero		1


	//   ....[177]....
        /*0c0c*/ 	.word	0x00009510
        /*0c10*/ 	.word	0x00000000
        /*0c14*/ 	.word	0x00000270
        /*0c18*/ 	.short	0x010a
        /*0c1a*/ 	.byte	0xff
	.zero		1


	//   ....[178]....
        /*0c1c*/ 	.word	0x00009570
        /*0c20*/ 	.word	0x00000000
        /*0c24*/ 	.word	0x00000000
        /*0c28*/ 	.short	0x010a
        /*0c2a*/ 	.byte	0xff
	.zero		1


	//   ....[179]....
        /*0c2c*/ 	.word	0x000095d0
        /*0c30*/ 	.word	0x00000000
        /*0c34*/ 	.word	0x00000000
        /*0c38*/ 	.short	0x010a
        /*0c3a*/ 	.byte	0xff
	.zero		1


	//   ....[180]....
        /*0c3c*/ 	.word	0x00009630
        /*0c40*/ 	.word	0x00000000
        /*0c44*/ 	.word	0x00000000
        /*0c48*/ 	.short	0x010a
        /*0c4a*/ 	.byte	0xff
	.zero		1


	//   ....[181]....
        /*0c4c*/ 	.word	0x00009690
        /*0c50*/ 	.word	0x00000000
        /*0c54*/ 	.word	0x00000000
        /*0c58*/ 	.short	0x010a
        /*0c5a*/ 	.byte	0xff
	.zero		1


	//   ....[182]....
        /*0c5c*/ 	.word	0x000096f0
        /*0c60*/ 	.word	0x00000000
        /*0c64*/ 	.word	0x00000000
        /*0c68*/ 	.short	0x010a
        /*0c6a*/ 	.byte	0xff
	.zero		1


	//   ....[183]....
        /*0c6c*/ 	.word	0x00009750
        /*0c70*/ 	.word	0x00000000
        /*0c74*/ 	.word	0x00000000
        /*0c78*/ 	.short	0x010a
        /*0c7a*/ 	.byte	0xff
	.zero		1


	//   ....[184]....
        /*0c7c*/ 	.word	0x000097b0
        /*0c80*/ 	.word	0x00000000
        /*0c84*/ 	.word	0x00000000
        /*0c88*/ 	.short	0x010a
        /*0c8a*/ 	.byte	0xff
	.zero		1


	//   ....[185]....
        /*0c8c*/ 	.word	0x00009810
        /*0c90*/ 	.word	0x00000000
        /*0c94*/ 	.word	0x00000000
        /*0c98*/ 	.short	0x010a
        /*0c9a*/ 	.byte	0xff
	.zero		1


	//   ....[186]....
        /*0c9c*/ 	.word	0x00009870
        /*0ca0*/ 	.word	0x00000000
        /*0ca4*/ 	.word	0x00000000
        /*0ca8*/ 	.short	0x010a
        /*0caa*/ 	.byte	0xff
	.zero		1


	//   ....[187]....
        /*0cac*/ 	.word	0x000098d0
        /*0cb0*/ 	.word	0x00000000
        /*0cb4*/ 	.word	0x00000000
        /*0cb8*/ 	.short	0x010a
        /*0cba*/ 	.byte	0xff
	.zero		1


	//   ....[188]....
        /*0cbc*/ 	.word	0x00009930
        /*0cc0*/ 	.word	0x00000000
        /*0cc4*/ 	.word	0x00000000
        /*0cc8*/ 	.short	0x010a
        /*0cca*/ 	.byte	0xff
	.zero		1


	//   ....[189]....
        /*0ccc*/ 	.word	0x00009990
        /*0cd0*/ 	.word	0x00000000
        /*0cd4*/ 	.word	0x00000000
        /*0cd8*/ 	.short	0x010a
        /*0cda*/ 	.byte	0xff
	.zero		1


	//   ....[190]....
        /*0cdc*/ 	.word	0x000099f0
        /*0ce0*/ 	.word	0x00000000
        /*0ce4*/ 	.word	0x00000000
        /*0ce8*/ 	.short	0x010a
        /*0cea*/ 	.byte	0xff
	.zero		1


	//   ....[191]....
        /*0cec*/ 	.word	0x00009a50
        /*0cf0*/ 	.word	0x00000000
        /*0cf4*/ 	.word	0x00000000
        /*0cf8*/ 	.short	0x010a
        /*0cfa*/ 	.byte	0xff
	.zero		1


	//   ....[192]....
        /*0cfc*/ 	.word	0x00009ab0
        /*0d00*/ 	.word	0x00000000
        /*0d04*/ 	.word	0x00000000
        /*0d08*/ 	.short	0x010a
        /*0d0a*/ 	.byte	0xff
	.zero		1


	//   ....[193]....
        /*0d0c*/ 	.word	0x00009b10
        /*0d10*/ 	.word	0x00000000
        /*0d14*/ 	.word	0x00000000
        /*0d18*/ 	.short	0x010a
        /*0d1a*/ 	.byte	0xff
	.zero		1


	//   ....[194]....
        /*0d1c*/ 	.word	0x00009b70
        /*0d20*/ 	.word	0x00000000
        /*0d24*/ 	.word	0x00000000
        /*0d28*/ 	.short	0x010a
        /*0d2a*/ 	.byte	0xff
	.zero		1


	//   ....[195]....
        /*0d2c*/ 	.word	0x00009bd0
        /*0d30*/ 	.word	0x00000000
        /*0d34*/ 	.word	0x00000000
        /*0d38*/ 	.short	0x010a
        /*0d3a*/ 	.byte	0xff
	.zero		1


	//   ....[196]....
        /*0d3c*/ 	.word	0x00009c30
        /*0d40*/ 	.word	0x00000000
        /*0d44*/ 	.word	0x00000000
        /*0d48*/ 	.short	0x010a
        /*0d4a*/ 	.byte	0xff
	.zero		1


	//   ....[197]....
        /*0d4c*/ 	.word	0x00009c90
        /*0d50*/ 	.word	0x00000000
        /*0d54*/ 	.word	0x00000000
        /*0d58*/ 	.short	0x010a
        /*0d5a*/ 	.byte	0xff
	.zero		1


	//   ....[198]....
        /*0d5c*/ 	.word	0x00009cf0
        /*0d60*/ 	.word	0x00000000
        /*0d64*/ 	.word	0x00000000
        /*0d68*/ 	.short	0x010a
        /*0d6a*/ 	.byte	0xff
	.zero		1


	//   ....[199]....
        /*0d6c*/ 	.word	0x00009d50
        /*0d70*/ 	.word	0x00000000
        /*0d74*/ 	.word	0x00000000
        /*0d78*/ 	.short	0x010a
        /*0d7a*/ 	.byte	0xff
	.zero		1


	//   ....[200]....
        /*0d7c*/ 	.word	0x00009db0
        /*0d80*/ 	.word	0x00000000
        /*0d84*/ 	.word	0x00000000
        /*0d88*/ 	.short	0x010a
        /*0d8a*/ 	.byte	0xff
	.zero		1


	//   ....[201]....
        /*0d8c*/ 	.word	0x00009e10
        /*0d90*/ 	.word	0x00000000
        /*0d94*/ 	.word	0x00000000
        /*0d98*/ 	.short	0x010a
        /*0d9a*/ 	.byte	0xff
	.zero		1


	//   ....[202]....
        /*0d9c*/ 	.word	0x00009e70
        /*0da0*/ 	.word	0x00000000
        /*0da4*/ 	.word	0x00000000
        /*0da8*/ 	.short	0x010a
        /*0daa*/ 	.byte	0xff
	.zero		1


	//   ....[203]....
        /*0dac*/ 	.word	0x00009ed0
        /*0db0*/ 	.word	0x00000000
        /*0db4*/ 	.word	0x00000000
        /*0db8*/ 	.short	0x010a
        /*0dba*/ 	.byte	0xff
	.zero		1


	//   ....[204]....
        /*0dbc*/ 	.word	0x00009f30
        /*0dc0*/ 	.word	0x00000000
        /*0dc4*/ 	.word	0x00000000
        /*0dc8*/ 	.short	0x010a
        /*0dca*/ 	.byte	0xff
	.zero		1


	//   ....[205]....
        /*0dcc*/ 	.word	0x00009f90
        /*0dd0*/ 	.word	0x00000000
        /*0dd4*/ 	.word	0x00000000
        /*0dd8*/ 	.short	0x010a
        /*0dda*/ 	.byte	0xff
	.zero		1


	//   ....[206]....
        /*0ddc*/ 	.word	0x00009ff0
        /*0de0*/ 	.word	0x00000000
        /*0de4*/ 	.word	0x00000000
        /*0de8*/ 	.short	0x010a
        /*0dea*/ 	.byte	0xff
	.zero		1


	//   ....[207]....
        /*0dec*/ 	.word	0x0000a050
        /*0df0*/ 	.word	0x00000000
        /*0df4*/ 	.word	0x00000000
        /*0df8*/ 	.short	0x010a
        /*0dfa*/ 	.byte	0xff
	.zero		1


	//   ....[208]....
        /*0dfc*/ 	.word	0x0000a0b0
        /*0e00*/ 	.word	0x00000000
        /*0e04*/ 	.word	0x00000000
        /*0e08*/ 	.short	0x010a
        /*0e0a*/ 	.byte	0xff
	.zero		1


	//   ....[209]....
        /*0e0c*/ 	.word	0x0000a110
        /*0e10*/ 	.word	0x00000000
        /*0e14*/ 	.word	0x00000000
        /*0e18*/ 	.short	0x010a
        /*0e1a*/ 	.byte	0xff
	.zero		1


	//   ....[210]....
        /*0e1c*/ 	.word	0x0000a170
        /*0e20*/ 	.word	0x00000000
        /*0e24*/ 	.word	0x00000000
        /*0e28*/ 	.short	0x010a
        /*0e2a*/ 	.byte	0xff
	.zero		1


	//   ....[211]....
        /*0e2c*/ 	.word	0x0000a1d0
        /*0e30*/ 	.word	0x00000000
        /*0e34*/ 	.word	0x00000000
        /*0e38*/ 	.short	0x010a
        /*0e3a*/ 	.byte	0xff
	.zero		1


	//   ....[212]....
        /*0e3c*/ 	.word	0x0000a230
        /*0e40*/ 	.word	0x00000004
        /*0e44*/ 	.word	0x00000278
        /*0e48*/ 	.short	0x010a
        /*0e4a*/ 	.byte	0xff
	.zero		1


	//   ....[213]....
        /*0e4c*/ 	.word	0x0000a290
        /*0e50*/ 	.word	0x00000004
        /*0e54*/ 	.word	0x00000270
        /*0e58*/ 	.short	0x010a
        /*0e5a*/ 	.byte	0xff
	.zero		1


	//   ....[214]....
        /*0e5c*/ 	.word	0x0000a2f0
        /*0e60*/ 	.word	0x00000005
        /*0e64*/ 	.word	0x00000008
        /*0e68*/ 	.short	0x010a
        /*0e6a*/ 	.byte	0xff
	.zero		1


	//   ....[215]....
        /*0e6c*/ 	.word	0x0000a3d0
        /*0e70*/ 	.word	0x00000003
        /*0e74*/ 	.word	0x00000008
        /*0e78*/ 	.short	0x010a
        /*0e7a*/ 	.byte	0xff
	.zero		1


	//   ....[216]....
        /*0e7c*/ 	.word	0x0000a430
        /*0e80*/ 	.word	0x00000004
        /*0e84*/ 	.word	0x00000270
        /*0e88*/ 	.short	0x010a
        /*0e8a*/ 	.byte	0xff
	.zero		1


	//   ....[217]....
        /*0e8c*/ 	.word	0x0000a490
        /*0e90*/ 	.word	0x00000004
        /*0e94*/ 	.word	0x00000290
        /*0e98*/ 	.short	0x010a
        /*0e9a*/ 	.byte	0xff
	.zero		1


	//   ....[218]....
        /*0e9c*/ 	.word	0x0000a4f0
        /*0ea0*/ 	.word	0x00000004
        /*0ea4*/ 	.word	0x00000000
        /*0ea8*/ 	.short	0x010a
        /*0eaa*/ 	.byte	0xff
	.zero		1


	//   ....[219]....
        /*0eac*/ 	.word	0x0000a550
        /*0eb0*/ 	.word	0x00000000
        /*0eb4*/ 	.word	0x00000000
        /*0eb8*/ 	.short	0x010a
        /*0eba*/ 	.byte	0xff
	.zero		1


	//   ....[220]....
        /*0ebc*/ 	.word	0x0000a5b0
        /*0ec0*/ 	.word	0x00000000
        /*0ec4*/ 	.word	0x000002a0
        /*0ec8*/ 	.short	0x010a
        /*0eca*/ 	.byte	0xff
	.zero		1


	//   ....[221]....
        /*0ecc*/ 	.word	0x0000a610
        /*0ed0*/ 	.word	0x00000000
        /*0ed4*/ 	.word	0x00000270
        /*0ed8*/ 	.short	0x010a
        /*0eda*/ 	.byte	0xff
	.zero		1


	//   ....[222]....
        /*0edc*/ 	.word	0x0000a670
        /*0ee0*/ 	.word	0x00000000
        /*0ee4*/ 	.word	0x00000268
        /*0ee8*/ 	.short	0x010a
        /*0eea*/ 	.byte	0xff
	.zero		1


	//   ....[223]....
        /*0eec*/ 	.word	0x0000a6d0
        /*0ef0*/ 	.word	0x00000000
        /*0ef4*/ 	.word	0x00000248
        /*0ef8*/ 	.short	0x010a
        /*0efa*/ 	.byte	0xff
	.zero		1


	//   ....[224]....
        /*0efc*/ 	.word	0x0000a730
        /*0f00*/ 	.word	0x00000000
        /*0f04*/ 	.word	0x00000248
        /*0f08*/ 	.short	0x010a
        /*0f0a*/ 	.byte	0xff
	.zero		1


	//   ....[225]....
        /*0f0c*/ 	.word	0x0000a790
        /*0f10*/ 	.word	0x00000000
        /*0f14*/ 	.word	0x00000000
        /*0f18*/ 	.short	0x010a
        /*0f1a*/ 	.byte	0xff
	.zero		1


	//   ....[226]....
        /*0f1c*/ 	.word	0x0000a7f0
        /*0f20*/ 	.word	0x00000000
        /*0f24*/ 	.word	0x00000000
        /*0f28*/ 	.short	0x010a
        /*0f2a*/ 	.byte	0xff
	.zero		1


	//   ....[227]....
        /*0f2c*/ 	.word	0x0000a850
        /*0f30*/ 	.word	0x00000000
        /*0f34*/ 	.word	0x00000270
        /*0f38*/ 	.short	0x010a
        /*0f3a*/ 	.byte	0xff
	.zero		1


	//   ....[228]....
        /*0f3c*/ 	.word	0x0000a8a0
        /*0f40*/ 	.word	0x00000000
        /*0f44*/ 	.word	0x00000230
        /*0f48*/ 	.short	0x010a
        /*0f4a*/ 	.byte	0xff
	.zero		1


	//   ....[229]....
        /*0f4c*/ 	.word	0x0000a8f0
        /*0f50*/ 	.word	0x0000003b
        /*0f54*/ 	.word	0x00000280
        /*0f58*/ 	.short	0x010a
        /*0f5a*/ 	.byte	0xff
	.zero		1


	//   ....[230]....
        /*0f5c*/ 	.word	0x0000a940
        /*0f60*/ 	.word	0x00000003
        /*0f64*/ 	.word	0x00000230
        /*0f68*/ 	.short	0x010a
        /*0f6a*/ 	.byte	0xff
	.zero		1


	//----- nvinfo : EIATTR_NUM_MBARRIERS
	.align		4
.L_47:
        /*0f6c*/ 	.byte	0x03, 0x38
        /*0f6e*/ 	.short	0x0055


	//----- nvinfo : EIATTR_EXIT_INSTR_OFFSETS
	.align		4
        /*0f70*/ 	.byte	0x04, 0x1c
        /*0f72*/ 	.short	(.L_49 - .L_48)


	//   ....[0]....
.L_48:
        /*0f74*/ 	.word	0x00004470


	//   ....[1]....
        /*0f78*/ 	.word	0x00004720


	//   ....[2]....
        /*0f7c*/ 	.word	0x00004780


	//   ....[3]....
        /*0f80*/ 	.word	0x00005930


	//   ....[4]....
        /*0f84*/ 	.word	0x00006b90


	//   ....[5]....
        /*0f88*/ 	.word	0x00006bd0


	//   ....[6]....
        /*0f8c*/ 	.word	0x00009300


	//   ....[7]....
        /*0f90*/ 	.word	0x00009380


	//   ....[8]....
        /*0f94*/ 	.word	0x000093b0


	//   ....[9]....
        /*0f98*/ 	.word	0x00009430


	//----- nvinfo : EIATTR_MAX_THREADS
	.align		4
.L_49:
        /*0f9c*/ 	.byte	0x04, 0x05
        /*0f9e*/ 	.short	(.L_51 - .L_50)
.L_50:
        /*0fa0*/ 	.word	0x00000100
        /*0fa4*/ 	.word	0x00000001
        /*0fa8*/ 	.word	0x00000001


	//----- nvinfo : EIATTR_CRS_STACK_SIZE
	.align		4
.L_51:
        /*0fac*/ 	.byte	0x04, 0x1e
        /*0fae*/ 	.short	(.L_53 - .L_52)
.L_52:
        /*0fb0*/ 	.word	0x00000000


	//----- nvinfo : EIATTR_CBANK_PARAM_SIZE
	.align		4
.L_53:
        /*0fb4*/ 	.byte	0x03, 0x19
        /*0fb6*/ 	.short	0x0800


	//----- nvinfo : EIATTR_PARAM_CBANK
	.align		4
        /*0fb8*/ 	.byte	0x04, 0x0a
        /*0fba*/ 	.short	(.L_55 - .L_54)
	.align		4
.L_54:
        /*0fbc*/ 	.word	index@(.nv.constant0._ZN7cutlass13device_kernelINS_4conv6kernel13ConvUniversalINS1_16ConvProblemShapeILNS1_8OperatorE0ELi2EEENS1_10collective14CollectiveConvINS1_47MainloopSm100TmaUmmaWarpSpecializedImplicitGemmILS5_0ELi35ELi2ELi1ELi2EN4cute5tupleIJNSA_1CILi2EEENSC_ILi1EEESE_EEEEENSB_IJNSC_ILi128EEENSC_ILi64EEENSB_IJNSC_ILi32EEEEEEEEENS_6half_tESM_NSA_8TiledMMAINSA_8MMA_AtomIJNSA_26SM100_MMA_F16BF16_2x1SM_SSISM_SM_fLi128ELi64ELNSA_4UMMA5MajorE0ELSR_0ELNSQ_7ScaleInE0ELSS_0EEEEEENSA_6LayoutINSB_IJSE_SE_SE_EEENSB_IJNSC_ILi0EEESX_SX_EEEEENSB_IJNSA_10UnderscoreES10_S10_EEEEENS7_6detail27Sm100ImplicitGemmTileTraitsINSA_25SM100_TMA_2SM_LOAD_IM2COLENSA_14ComposedLayoutINSA_7SwizzleILi2ELi4ELi3EEENSA_18smem_ptr_flag_bitsILi16EEENSV_INSB_IJNSC_ILi8EEESJ_EEENSB_IJSJ_SE_EEEEEEEvEENS14_INSA_18SM100_TMA_2SM_LOADES1F_vEEEENS_8epilogue10collective18CollectiveEpilogueINS1K_23Sm100TmaWarpSpecializedILi3ELi2ELi16ELb1ELb0EEEJNSB_IJSI_SI_SK_EEENSB_IJNSV_ISI_SE_EENSV_INSB_IJNSC_ILi16EEESD_EEENSB_IJSE_SJ_EEEEEEEESM_NSB_IJNSB_IJlllEEESE_SX_EEESM_S1X_NS1K_6fusion15FusionCallbacksIS1O_NS1Y_17LinearCombinationISM_fSM_fLNS_15FloatRoundStyleE2EEES1P_S1V_JEEENSA_5SM1004TMEM4LOAD26SM100_TMEM_LOAD_32dp32b16xENSA_20SM90_TMA_LOAD_IM2COLENS16_INS17_ILi1ELi4ELi3EEES1A_NSV_INSB_IJS1B_S1R_EEENSB_IJS1R_SE_EEEEEEENSA_39AutoVectorizingCopyWithAssumedAlignmentILi128EEENSA_21SM90_TMA_STORE_IM2COLES2D_S2F_S2F_EEEvvEEEEvNT_6ParamsE)
        /*0fc0*/ 	.short	0x0380
        /*0fc2*/ 	.short	0x0800


	//----- nvinfo : EIATTR_SW_WAR
	.align		4
.L_55:
        /*0fc4*/ 	.byte	0x04, 0x36
        /*0fc6*/ 	.short	(.L_57 - .L_56)
.L_56:
        /*0fc8*/ 	.word	0x00000008
.L_57:


//--------------------- .nv.callgraph             --------------------------
	.section	.nv.callgraph,"",@"SHT_CUDA_CALLGRAPH"
	.align	4
	.sectionentsize	8
	.align		4
        /*0000*/ 	.word	0x00000000
	.align		4
        /*0004*/ 	.word	0xffffffff
	.align		4
        /*0008*/ 	.word	index@(_ZN7cutlass13device_kernelINS_4conv6kernel13ConvUniversalINS1_16ConvProblemShapeILNS1_8OperatorE0ELi2EEENS1_10collective14CollectiveConvINS1_47MainloopSm100TmaUmmaWarpSpecializedImplicitGemmILS5_0ELi35ELi2ELi1ELi2EN4cute5tupleIJNSA_1CILi2EEENSC_ILi1EEESE_EEEEENSB_IJNSC_ILi128EEENSC_ILi64EEENSB_IJNSC_ILi32EEEEEEEEENS_6half_tESM_NSA_8TiledMMAINSA_8MMA_AtomIJNSA_26SM100_MMA_F16BF16_2x1SM_SSISM_SM_fLi128ELi64ELNSA_4UMMA5MajorE0ELSR_0ELNSQ_7ScaleInE0ELSS_0EEEEEENSA_6LayoutINSB_IJSE_SE_SE_EEENSB_IJNSC_ILi0EEESX_SX_EEEEENSB_IJNSA_10UnderscoreES10_S10_EEEEENS7_6detail27Sm100ImplicitGemmTileTraitsINSA_25SM100_TMA_2SM_LOAD_IM2COLENSA_14ComposedLayoutINSA_7SwizzleILi2ELi4ELi3EEENSA_18smem_ptr_flag_bitsILi16EEENSV_INSB_IJNSC_ILi8EEESJ_EEENSB_IJSJ_SE_EEEEEEEvEENS14_INSA_18SM100_TMA_2SM_LOADES1F_vEEEENS_8epilogue10collective18CollectiveEpilogueINS1K_23Sm100TmaWarpSpecializedILi3ELi2ELi16ELb1ELb0EEEJNSB_IJSI_SI_SK_EEENSB_IJNSV_ISI_SE_EENSV_INSB_IJNSC_ILi16EEESD_EEENSB_IJSE_SJ_EEEEEEEESM_NSB_IJNSB_IJlllEEESE_SX_EEESM_S1X_NS1K_6fusion15FusionCallbacksIS1O_NS1Y_17LinearCombinationISM_fSM_fLNS_15FloatRoundStyleE2EEES1P_S1V_JEEENSA_5SM1004TMEM4LOAD26SM100_TMEM_LOAD_32dp32b16xENSA_20SM90_TMA_LOAD_IM2COLENS16_INS17_ILi1ELi4ELi3EEES1A_NSV_INSB_IJS1B_S1R_EEENSB_IJS1R_SE_EEEEEEENSA_39AutoVectorizingCopyWithAssumedAlignmentILi128EEENSA_21SM90_TMA_STORE_IM2COLES2D_S2F_S2F_EEEvvEEEEvNT_6ParamsE)
	.align		4
        /*000c*/ 	.word	index@(__assertfail)
	.align		4
        /*0010*/ 	.word	0x00000000
	.align		4
        /*0014*/ 	.word	0xfffffffe
	.align		4
        /*0018*/ 	.word	0x00000000
	.align		4
        /*001c*/ 	.word	0xfffffffd
	.align		4
        /*0020*/ 	.word	0x00000000
	.align		4
        /*0024*/ 	.word	0xfffffffc


//--------------------- .nv.constant4             --------------------------
	.section	.nv.constant4,"a",@progbits
	.align	8
	.align		8
.nv.constant4:
        /*0000*/ 	.dword	__assertfail
	.align		8
        /*0008*/ 	.dword	__unnamed_1
	.align		8
        /*0010*/ 	.dword	__unnamed_2
	.align		8
        /*0018*/ 	.dword	_ZN39_INTERNAL_9d8b4939_4_k_cu_27779de9_32614cuda3std3__45__cpo5beginE
	.align		8
        /*0020*/ 	.dword	_ZN39_INTERNAL_9d8b4939_4_k_cu_27779de9_32614cuda3std3__45__cpo3endE
	.align		8
        /*0028*/ 	.dword	_ZN39_INTERNAL_9d8b4939_4_k_cu_27779de9_32614cuda3std3__45__cpo6cbeginE
	.align		8
        /*0030*/ 	.dword	_ZN39_INTERNAL_9d8b4939_4_k_cu_27779de9_32614cuda3std3__45__cpo4cendE
	.align		8
        /*0038*/ 	.dword	_ZN39_INTERNAL_9d8b4939_4_k_cu_27779de9_32614cuda3std3__441_GLOBAL__N__9d8b4939_4_k_cu_27779de9_32616ignoreE
	.align		8
        /*0040*/ 	.dword	_ZN39_INTERNAL_9d8b4939_4_k_cu_27779de9_32614cuda3std3__419piecewise_constructE
	.align		8
        /*0048*/ 	.dword	_ZN39_INTERNAL_9d8b4939_4_k_cu_27779de9_32614cuda3std3__48in_placeE
	.align		8
        /*0050*/ 	.dword	_ZN39_INTERNAL_9d8b4939_4_k_cu_27779de9_32614cuda3std6ranges3__45__cpo4swapE
	.align		8
        /*0058*/ 	.dword	_ZN39_INTERNAL_9d8b4939_4_k_cu_27779de9_32614cuda3std6ranges3__45__cpo9iter_moveE
	.align		8
        /*0060*/ 	.dword	_ZN39_INTERNAL_9d8b4939_4_k_cu_27779de9_32614cute7productE
	.align		8
        /*0068*/ 	.dword	_ZN39_INTERNAL_9d8b4939_4_k_cu_27779de9_32614cute1_E
	.align		8
        /*0070*/ 	.dword	$str$27
	.align		8
        /*0078*/ 	.dword	$str$28
	.align		8
        /*0080*/ 	.dword	$str$29
	.align		8
        /*0088*/ 	.dword	$str$30


//--------------------- .text._ZN7cutlass13device_kernelINS_4conv6kernel13ConvUniversalINS1_16ConvProblemShapeILNS1_8OperatorE0ELi2EEENS1_10collective14CollectiveConvINS1_47MainloopSm100TmaUmmaWarpSpecializedImplicitGemmILS5_0ELi35ELi2ELi1ELi2EN4cute5tupleIJNSA_1CILi2EEENSC_ILi1EEESE_EEEEENSB_IJNSC_ILi128EEENSC_ILi64EEENSB_IJNSC_ILi32EEEEEEEEENS_6half_tESM_NSA_8TiledMMAINSA_8MMA_AtomIJNSA_26SM100_MMA_F16BF16_2x1SM_SSISM_SM_fLi128ELi64ELNSA_4UMMA5MajorE0ELSR_0ELNSQ_7ScaleInE0ELSS_0EEEEEENSA_6LayoutINSB_IJSE_SE_SE_EEENSB_IJNSC_ILi0EEESX_SX_EEEEENSB_IJNSA_10UnderscoreES10_S10_EEEEENS7_6detail27Sm100ImplicitGemmTileTraitsINSA_25SM100_TMA_2SM_LOAD_IM2COLENSA_14ComposedLayoutINSA_7SwizzleILi2ELi4ELi3EEENSA_18smem_ptr_flag_bitsILi16EEENSV_INSB_IJNSC_ILi8EEESJ_EEENSB_IJSJ_SE_EEEEEEEvEENS14_INSA_18SM100_TMA_2SM_LOADES1F_vEEEENS_8epilogue10collective18CollectiveEpilogueINS1K_23Sm100TmaWarpSpecializedILi3ELi2ELi16ELb1ELb0EEEJNSB_IJSI_SI_SK_EEENSB_IJNSV_ISI_SE_EENSV_INSB_IJNSC_ILi16EEESD_EEENSB_IJSE_SJ_EEEEEEEESM_NSB_IJNSB_IJlllEEESE_SX_EEESM_S1X_NS1K_6fusion15FusionCallbacksIS1O_NS1Y_17LinearCombinationISM_fSM_fLNS_15FloatRoundStyleE2EEES1P_S1V_JEEENSA_5SM1004TMEM4LOAD26SM100_TMEM_LOAD_32dp32b16xENSA_20SM90_TMA_LOAD_IM2COLENS16_INS17_ILi1ELi4ELi3EEES1A_NSV_INSB_IJS1B_S1R_EEENSB_IJS1R_SE_EEEEEEENSA_39AutoVectorizingCopyWithAssumedAlignmentILi128EEENSA_21SM90_TMA_STORE_IM2COLES2D_S2F_S2F_EEEvvEEEEvNT_6ParamsE --------------------------
	.section	.text._ZN7cutlass13device_kernelINS_4conv6kernel13ConvUniversalINS1_16ConvProblemShapeILNS1_8OperatorE0ELi2EEENS1_10collective14CollectiveConvINS1_47MainloopSm100TmaUmmaWarpSpecializedImplicitGemmILS5_0ELi35ELi2ELi1ELi2EN4cute5tupleIJNSA_1CILi2EEENSC_ILi1EEESE_EEEEENSB_IJNSC_ILi128EEENSC_ILi64EEENSB_IJNSC_ILi32EEEEEEEEENS_6half_tESM_NSA_8TiledMMAINSA_8MMA_AtomIJNSA_26SM100_MMA_F16BF16_2x1SM_SSISM_SM_fLi128ELi64ELNSA_4UMMA5MajorE0ELSR_0ELNSQ_7ScaleInE0ELSS_0EEEEEENSA_6LayoutINSB_IJSE_SE_SE_EEENSB_IJNSC_ILi0EEESX_SX_EEEEENSB_IJNSA_10UnderscoreES10_S10_EEEEENS7_6detail27Sm100ImplicitGemmTileTraitsINSA_25SM100_TMA_2SM_LOAD_IM2COLENSA_14ComposedLayoutINSA_7SwizzleILi2ELi4ELi3EEENSA_18smem_ptr_flag_bitsILi16EEENSV_INSB_IJNSC_ILi8EEESJ_EEENSB_IJSJ_SE_EEEEEEEvEENS14_INSA_18SM100_TMA_2SM_LOADES1F_vEEEENS_8epilogue10collective18CollectiveEpilogueINS1K_23Sm100TmaWarpSpecializedILi3ELi2ELi16ELb1ELb0EEEJNSB_IJSI_SI_SK_EEENSB_IJNSV_ISI_SE_EENSV_INSB_IJNSC_ILi16EEESD_EEENSB_IJSE_SJ_EEEEEEEESM_NSB_IJNSB_IJlllEEESE_SX_EEESM_S1X_NS1K_6fusion15FusionCallbacksIS1O_NS1Y_17LinearCombinationISM_fSM_fLNS_15FloatRoundStyleE2EEES1P_S1V_JEEENSA_5SM1004TMEM4LOAD26SM100_TMEM_LOAD_32dp32b16xENSA_20SM90_TMA_LOAD_IM2COLENS16_INS17_ILi1ELi4ELi3EEES1A_NSV_INSB_IJS1B_S1R_EEENSB_IJS1R_SE_EEEEEEENSA_39AutoVectorizingCopyWithAssumedAlignmentILi128EEENSA_21SM90_TMA_STORE_IM2COLES2D_S2F_S2F_EEEvvEEEEvNT_6ParamsE,"ax",@progbits
	.align	128
.text._ZN7cutlass13device_kernelINS_4conv6kernel13ConvUniversalINS1_16ConvProblemShapeILNS1_8OperatorE0ELi2EEENS1_10collective14CollectiveConvINS1_47MainloopSm100TmaUmmaWarpSpecializedImplicitGemmILS5_0ELi35ELi2ELi1ELi2EN4cute5tupleIJNSA_1CILi2EEENSC_ILi1EEESE_EEEEENSB_IJNSC_ILi128EEENSC_ILi64EEENSB_IJNSC_ILi32EEEEEEEEENS_6half_tESM_NSA_8TiledMMAINSA_8MMA_AtomIJNSA_26SM100_MMA_F16BF16_2x1SM_SSISM_SM_fLi128ELi64ELNSA_4UMMA5MajorE0ELSR_0ELNSQ_7ScaleInE0ELSS_0EEEEEENSA_6LayoutINSB_IJSE_SE_SE_EEENSB_IJNSC_ILi0EEESX_SX_EEEEENSB_IJNSA_10UnderscoreES10_S10_EEEEENS7_6detail27Sm100ImplicitGemmTileTraitsINSA_25SM100_TMA_2SM_LOAD_IM2COLENSA_14ComposedLayoutINSA_7SwizzleILi2ELi4ELi3EEENSA_18smem_ptr_flag_bitsILi16EEENSV_INSB_IJNSC_ILi8EEESJ_EEENSB_IJSJ_SE_EEEEEEEvEENS14_INSA_18SM100_TMA_2SM_LOADES1F_vEEEENS_8epilogue10collective18CollectiveEpilogueINS1K_23Sm100TmaWarpSpecializedILi3ELi2ELi16ELb1ELb0EEEJNSB_IJSI_SI_SK_EEENSB_IJNSV_ISI_SE_EENSV_INSB_IJNSC_ILi16EEESD_EEENSB_IJSE_SJ_EEEEEEEESM_NSB_IJNSB_IJlllEEESE_SX_EEESM_S1X_NS1K_6fusion15FusionCallbacksIS1O_NS1Y_17LinearCombinationISM_fSM_fLNS_15FloatRoundStyleE2EEES1P_S1V_JEEENSA_5SM1004TMEM4LOAD26SM100_TMEM_LOAD_32dp32b16xENSA_20SM90_TMA_LOAD_IM2COLENS16_INS17_ILi1ELi4ELi3EEES1A_NSV_INSB_IJS1B_S1R_EEENSB_IJS1R_SE_EEEEEEENSA_39AutoVectorizingCopyWithAssumedAlignmentILi128EEENSA_21SM90_TMA_STORE_IM2COLES2D_S2F_S2F_EEEvvEEEEvNT_6ParamsE:
        .type           _ZN7cutlass13device_kernelINS_4conv6kernel13ConvUniversalINS1_16ConvProblemShapeILNS1_8OperatorE0ELi2EEENS1_10collective14CollectiveConvINS1_47MainloopSm100TmaUmmaWarpSpecializedImplicitGemmILS5_0ELi35ELi2ELi1ELi2EN4cute5tupleIJNSA_1CILi2EEENSC_ILi1EEESE_EEEEENSB_IJNSC_ILi128EEENSC_ILi64EEENSB_IJNSC_ILi32EEEEEEEEENS_6half_tESM_NSA_8TiledMMAINSA_8MMA_AtomIJNSA_26SM100_MMA_F16BF16_2x1SM_SSISM_SM_fLi128ELi64ELNSA_4UMMA5MajorE0ELSR_0ELNSQ_7ScaleInE0ELSS_0EEEEEENSA_6LayoutINSB_IJSE_SE_SE_EEENSB_IJNSC_ILi0EEESX_SX_EEEEENSB_IJNSA_10UnderscoreES10_S10_EEEEENS7_6detail27Sm100ImplicitGemmTileTraitsINSA_25SM100_TMA_2SM_LOAD_IM2COLENSA_14ComposedLayoutINSA_7SwizzleILi2ELi4ELi3EEENSA_18smem_ptr_flag_bitsILi16EEENSV_INSB_IJNSC_ILi8EEESJ_EEENSB_IJSJ_SE_EEEEEEEvEENS14_INSA_18SM100_TMA_2SM_LOADES1F_vEEEENS_8epilogue10collective18CollectiveEpilogueINS1K_23Sm100TmaWarpSpecializedILi3ELi2ELi16ELb1ELb0EEEJNSB_IJSI_SI_SK_EEENSB_IJNSV_ISI_SE_EENSV_INSB_IJNSC_ILi16EEESD_EEENSB_IJSE_SJ_EEEEEEEESM_NSB_IJNSB_IJlllEEESE_SX_EEESM_S1X_NS1K_6fusion15FusionCallbacksIS1O_NS1Y_17LinearCombinationISM_fSM_fLNS_15FloatRoundStyleE2EEES1P_S1V_JEEENSA_5SM1004TMEM4LOAD26SM100_TMEM_LOAD_32dp32b16xENSA_20SM90_TMA_LOAD_IM2COLENS16_INS17_ILi1ELi4ELi3EEES1A_NSV_INSB_IJS1B_S1R_EEENSB_IJS1R_SE_EEEEEEENSA_39AutoVectorizingCopyWithAssumedAlignmentILi128EEENSA_21SM90_TMA_STORE_IM2COLES2D_S2F_S2F_EEEvvEEEEvNT_6ParamsE,@function
        .size           _ZN7cutlass13device_kernelINS_4conv6kernel13ConvUniversalINS1_16ConvProblemShapeILNS1_8OperatorE0ELi2EEENS1_10collective14CollectiveConvINS1_47MainloopSm100TmaUmmaWarpSpecializedImplicitGemmILS5_0ELi35ELi2ELi1ELi2EN4cute5tupleIJNSA_1CILi2EEENSC_ILi1EEESE_EEEEENSB_IJNSC_ILi128EEENSC_ILi64EEENSB_IJNSC_ILi32EEEEEEEEENS_6half_tESM_NSA_8TiledMMAINSA_8MMA_AtomIJNSA_26SM100_MMA_F16BF16_2x1SM_SSISM_SM_fLi128ELi64ELNSA_4UMMA5MajorE0ELSR_0ELNSQ_7ScaleInE0ELSS_0EEEEEENSA_6LayoutINSB_IJSE_SE_SE_EEENSB_IJNSC_ILi0EEESX_SX_EEEEENSB_IJNSA_10UnderscoreES10_S10_EEEEENS7_6detail27Sm100ImplicitGemmTileTraitsINSA_25SM100_TMA_2SM_LOAD_IM2COLENSA_14ComposedLayoutINSA_7SwizzleILi2ELi4ELi3EEENSA_18smem_ptr_flag_bitsILi16EEENSV_INSB_IJNSC_ILi8EEESJ_EEENSB_IJSJ_SE_EEEEEEEvEENS14_INSA_18SM100_TMA_2SM_LOADES1F_vEEEENS_8epilogue10collective18CollectiveEpilogueINS1K_23Sm100TmaWarpSpecializedILi3ELi2ELi16ELb1ELb0EEEJNSB_IJSI_SI_SK_EEENSB_IJNSV_ISI_SE_EENSV_INSB_IJNSC_ILi16EEESD_EEENSB_IJSE_SJ_EEEEEEEESM_NSB_IJNSB_IJlllEEESE_SX_EEESM_S1X_NS1K_6fusion15FusionCallbacksIS1O_NS1Y_17LinearCombinationISM_fSM_fLNS_15FloatRoundStyleE2EEES1P_S1V_JEEENSA_5SM1004TMEM4LOAD26SM100_TMEM_LOAD_32dp32b16xENSA_20SM90_TMA_LOAD_IM2COLENS16_INS17_ILi1ELi4ELi3EEES1A_NSV_INSB_IJS1B_S1R_EEENSB_IJS1R_SE_EEEEEEENSA_39AutoVectorizingCopyWithAssumedAlignmentILi128EEENSA_21SM90_TMA_STORE_IM2COLES2D_S2F_S2F_EEEvvEEEEvNT_6ParamsE,(.L_x_259 - _ZN7cutlass13device_kernelINS_4conv6kernel13ConvUniversalINS1_16ConvProblemShapeILNS1_8OperatorE0ELi2EEENS1_10collective14CollectiveConvINS1_47MainloopSm100TmaUmmaWarpSpecializedImplicitGemmILS5_0ELi35ELi2ELi1ELi2EN4cute5tupleIJNSA_1CILi2EEENSC_ILi1EEESE_EEEEENSB_IJNSC_ILi128EEENSC_ILi64EEENSB_IJNSC_ILi32EEEEEEEEENS_6half_tESM_NSA_8TiledMMAINSA_8MMA_AtomIJNSA_26SM100_MMA_F16BF16_2x1SM_SSISM_SM_fLi128ELi64ELNSA_4UMMA5MajorE0ELSR_0ELNSQ_7ScaleInE0ELSS_0EEEEEENSA_6LayoutINSB_IJSE_SE_SE_EEENSB_IJNSC_ILi0EEESX_SX_EEEEENSB_IJNSA_10UnderscoreES10_S10_EEEEENS7_6detail27Sm100ImplicitGemmTileTraitsINSA_25SM100_TMA_2SM_LOAD_IM2COLENSA_14ComposedLayoutINSA_7SwizzleILi2ELi4ELi3EEENSA_18smem_ptr_flag_bitsILi16EEENSV_INSB_IJNSC_ILi8EEESJ_EEENSB_IJSJ_SE_EEEEEEEvEENS14_INSA_18SM100_TMA_2SM_LOADES1F_vEEEENS_8epilogue10collective18CollectiveEpilogueINS1K_23Sm100TmaWarpSpecializedILi3ELi2ELi16ELb1ELb0EEEJNSB_IJSI_SI_SK_EEENSB_IJNSV_ISI_SE_EENSV_INSB_IJNSC_ILi16EEESD_EEENSB_IJSE_SJ_EEEEEEEESM_NSB_IJNSB_IJlllEEESE_SX_EEESM_S1X_NS1K_6fusion15FusionCallbacksIS1O_NS1Y_17LinearCombinationISM_fSM_fLNS_15FloatRoundStyleE2EEES1P_S1V_JEEENSA_5SM1004TMEM4LOAD26SM100_TMEM_LOAD_32dp32b16xENSA_20SM90_TMA_LOAD_IM2COLENS16_INS17_ILi1ELi4ELi3EEES1A_NSV_INSB_IJS1B_S1R_EEENSB_IJS1R_SE_EEEEEEENSA_39AutoVectorizingCopyWithAssumedAlignmentILi128EEENSA_21SM90_TMA_STORE_IM2COLES2D_S2F_S2F_EEEvvEEEEvNT_6ParamsE)
        .other          _ZN7cutlass13device_kernelINS_4conv6kernel13ConvUniversalINS1_16ConvProblemShapeILNS1_8OperatorE0ELi2EEENS1_10collective14CollectiveConvINS1_47MainloopSm100TmaUmmaWarpSpecializedImplicitGemmILS5_0ELi35ELi2ELi1ELi2EN4cute5tupleIJNSA_1CILi2EEENSC_ILi1EEESE_EEEEENSB_IJNSC_ILi128EEENSC_ILi64EEENSB_IJNSC_ILi32EEEEEEEEENS_6half_tESM_NSA_8TiledMMAINSA_8MMA_AtomIJNSA_26SM100_MMA_F16BF16_2x1SM_SSISM_SM_fLi128ELi64ELNSA_4UMMA5MajorE0ELSR_0ELNSQ_7ScaleInE0ELSS_0EEEEEENSA_6LayoutINSB_IJSE_SE_SE_EEENSB_IJNSC_ILi0EEESX_SX_EEEEENSB_IJNSA_10UnderscoreES10_S10_EEEEENS7_6detail27Sm100ImplicitGemmTileTraitsINSA_25SM100_TMA_2SM_LOAD_IM2COLENSA_14ComposedLayoutINSA_7SwizzleILi2ELi4ELi3EEENSA_18smem_ptr_flag_bitsILi16EEENSV_INSB_IJNSC_ILi8EEESJ_EEENSB_IJSJ_SE_EEEEEEEvEENS14_INSA_18SM100_TMA_2SM_LOADES1F_vEEEENS_8epilogue10collective18CollectiveEpilogueINS1K_23Sm100TmaWarpSpecializedILi3ELi2ELi16ELb1ELb0EEEJNSB_IJSI_SI_SK_EEENSB_IJNSV_ISI_SE_EENSV_INSB_IJNSC_ILi16EEESD_EEENSB_IJSE_SJ_EEEEEEEESM_NSB_IJNSB_IJlllEEESE_SX_EEESM_S1X_NS1K_6fusion15FusionCallbacksIS1O_NS1Y_17LinearCombinationISM_fSM_fLNS_15FloatRoundStyleE2EEES1P_S1V_JEEENSA_5SM1004TMEM4LOAD26SM100_TMEM_LOAD_32dp32b16xENSA_20SM90_TMA_LOAD_IM2COLENS16_INS17_ILi1ELi4ELi3EEES1A_NSV_INSB_IJS1B_S1R_EEENSB_IJS1R_SE_EEEEEEENSA_39AutoVectorizingCopyWithAssumedAlignmentILi128EEENSA_21SM90_TMA_STORE_IM2COLES2D_S2F_S2F_EEEvvEEEEvNT_6ParamsE,@"STO_CUDA_ENTRY STV_DEFAULT"
_ZN7cutlass13device_kernelINS_4conv6kernel13ConvUniversalINS1_16ConvProblemShapeILNS1_8OperatorE0ELi2EEENS1_10collective14CollectiveConvINS1_47MainloopSm100TmaUmmaWarpSpecializedImplicitGemmILS5_0ELi35ELi2ELi1ELi2EN4cute5tupleIJNSA_1CILi2EEENSC_ILi1EEESE_EEEEENSB_IJNSC_ILi128EEENSC_ILi64EEENSB_IJNSC_ILi32EEEEEEEEENS_6half_tESM_NSA_8TiledMMAINSA_8MMA_AtomIJNSA_26SM100_MMA_F16BF16_2x1SM_SSISM_SM_fLi128ELi64ELNSA_4UMMA5MajorE0ELSR_0ELNSQ_7ScaleInE0ELSS_0EEEEEENSA_6LayoutINSB_IJSE_SE_SE_EEENSB_IJNSC_ILi0EEESX_SX_EEEEENSB_IJNSA_10UnderscoreES10_S10_EEEEENS7_6detail27Sm100ImplicitGemmTileTraitsINSA_25SM100_TMA_2SM_LOAD_IM2COLENSA_14ComposedLayoutINSA_7SwizzleILi2ELi4ELi3EEENSA_18smem_ptr_flag_bitsILi16EEENSV_INSB_IJNSC_ILi8EEESJ_EEENSB_IJSJ_SE_EEEEEEEvEENS14_INSA_18SM100_TMA_2SM_LOADES1F_vEEEENS_8epilogue10collective18CollectiveEpilogueINS1K_23Sm100TmaWarpSpecializedILi3ELi2ELi16ELb1ELb0EEEJNSB_IJSI_SI_SK_EEENSB_IJNSV_ISI_SE_EENSV_INSB_IJNSC_ILi16EEESD_EEENSB_IJSE_SJ_EEEEEEEESM_NSB_IJNSB_IJlllEEESE_SX_EEESM_S1X_NS1K_6fusion15FusionCallbacksIS1O_NS1Y_17LinearCombinationISM_fSM_fLNS_15FloatRoundStyleE2EEES1P_S1V_JEEENSA_5SM1004TMEM4LOAD26SM100_TMEM_LOAD_32dp32b16xENSA_20SM90_TMA_LOAD_IM2COLENS16_INS17_ILi1ELi4ELi3EEES1A_NSV_INSB_IJS1B_S1R_EEENSB_IJS1R_SE_EEEEEEENSA_39AutoVectorizingCopyWithAssumedAlignmentILi128EEENSA_21SM90_TMA_STORE_IM2COLES2D_S2F_S2F_EEEvvEEEEvNT_6ParamsE:
[----:B------:R-:W1:Y:S01]  /*0000*/  LDC R1, c[0x0][0x37c] ;  /* 0x0000df00ff017b82 */ /* 0x000e620000000800 */
[----:B------:R-:W2:Y:S01]  /*0010*/  S2R R55, SR_TID.X ;  /* 0x0000000000377919 */ /* 0x000ea20000002100 */
[----:B------:R-:W3:Y:S06]  /*0020*/  LDCU.64 UR8, c[0x0][0x890] ;  /* 0x00011200ff0877ac */ /* 0x000eec0008000a00 */
[----:B------:R-:W4:Y:S01]  /*0030*/  S2UR UR4, SR_CgaCtaId ;  /* 0x00000000000479c3 */ /* 0x000f220000008800 */
[----:B-1----:R-:W-:Y:S01]  /*0040*/  VIADD R1, R1, 0xfffffff8 ;  /* 0xfffffff801017836 */ /* 0x002fe20000000000 */
[----:B------:R-:W-:-:S02]  /*0050*/  PRMT R45, RZ, 0x7610, R45 ;  /* 0x00007610ff2d7816 */ /* 0x000fc4000000002d */
[----:B------:R-:W-:Y:S02]  /*0060*/  ELECT P1, URZ, PT ;  /* 0x0000000000ff782f */ /* 0x000fe40003820000 */
[----:B------:R-:W-:Y:S01]  /*0070*/  R2UR UR43, R1 ;  /* 0x00000000012b72ca */ /* 0x000fe200000e0000 */
[----:B---3--:R-:W-:-:S04]  /*0080*/  UISETP.NE.U32.AND UP0, UPT, UR8, URZ, UPT ;  /* 0x000000ff0800728c */ /* 0x008fc8000bf05070 */
[----:B------:R-:W-:Y:S02]  /*0090*/  UISETP.NE.AND.EX UP0, UPT, UR9, URZ, UPT, UP0 ;  /* 0x000000ff0900728c */ /* 0x000fe4000bf05300 */
[----:B----4-:R-:W-:Y:S02]  /*00a0*/  ULOP3.LUT UR31, UR4, 0x1, URZ, 0xc0, !UPT ;  /* 0x00000001041f7892 */ /* 0x010fe4000f8ec0ff */
[----:B------:R-:W-:Y:S01]  /*00b0*/  ULOP3.LUT UR30, UR4, 0x1, URZ, 0x3c, !UPT ;  /* 0x00000001041e7892 */ /* 0x000fe2000f8e3cff */
[----:B--2---:R-:W-:-:S05]  /*00c0*/  SHF.R.U32.HI R46, RZ, 0x5, R55 ;  /* 0x00000005ff2e7819 */ /* 0x004fca0000011637 */
[----:B------:R-:W1:Y:S02]  /*00d0*/  SHFL.IDX PT, R0, R46, RZ, 0x1f ;  /* 0x00001fff2e007589 */ /* 0x000e6400000e0000 */
[----:B-1----:R-:W-:Y:S01]  /*00e0*/  R2UR UR18, R0 ;  /* 0x00000000001272ca */ /* 0x002fe200000e0000 */
[----:B------:R-:W-:-:S14]  /*00f0*/  BRA.U UP0, `(.L_x_0) ;  /* 0x0000000100307547 */ /* 0x000fdc000b800000 */
[----:B------:R-:W1:Y:S02]  /*0100*/  LDCU.64 UR4, c[0x0][0x888] ;  /* 0x00011100ff0477ac */ /* 0x000e640008000a00 */
[----:B-1----:R-:W-:-:S04]  /*0110*/  UISETP.NE.U32.AND UP0, UPT, UR4, URZ, UPT ;  /* 0x000000ff0400728c */ /* 0x002fc8000bf05070 */
[----:B------:R-:W-:-:S09]  /*0120*/  UISETP.NE.AND.EX UP0, UPT, UR5, URZ, UPT, UP0 ;  /* 0x000000ff0500728c */ /* 0x000fd2000bf05300 */
[----:B------:R-:W-:Y:S05]  /*0130*/  BRA.U !UP0, `(.L_x_1) ;  /* 0x0000000108147547 */ /* 0x000fea000b800000 */
[----:B------:R-:W1:Y:S01]  /*0140*/  LDC.64 R26, c[0x0][0x888] ;  /* 0x00022200ff1a7b82 */ /* 0x000e620000000a00 */
[----:B------:R-:W1:Y:S02]  /*0150*/  LDCU.64 UR4, c[0x0][0x358] ;  /* 0x00006b00ff0477ac */ /* 0x000e640008000a00 */
[----:B-1----:R1:W5:Y:S01]  /*0160*/  LDG.E R26, desc[UR4][R26.64] ;  /* 0x000000041a1a7981 */ /* 0x002362000c1e1900 */
[----:B------:R-:W-:Y:S01]  /*0170*/  HFMA2 R45, -RZ, RZ, 0, 5.9604644775390625e-08 ;  /* 0x00000001ff2d7431 */ /* 0x000fe200000001ff */
[----:B------:R-:W-:Y:S05]  /*0180*/  BRA `(.L_x_0) ;  /* 0x00000000000c7947 */ /* 0x000fea0003800000 */
.L_x_1:
[----:B------:R-:W1:Y:S01]  /*0190*/  LDCU UR4, c[0x0][0x880] ;  /* 0x00011000ff0477ac */ /* 0x000e620008000800 */
[----:B------:R-:W-:Y:S01]  /*01a0*/  HFMA2 R45, -RZ, RZ, 0, 5.9604644775390625e-08 ;  /* 0x00000001ff2d7431 */ /* 0x000fe200000001ff */
[----:B-1----:R-:W-:-:S07]  /*01b0*/  MOV R26, UR4 ;  /* 0x00000004001a7c02 */ /* 0x002fce0008000f00 */
.L_x_0:
[----:B------:R-:W2:Y:S02]  /*01c0*/  LDCU.64 UR4, c[0x0][0x8b0] ;  /* 0x00011600ff0477ac */ /* 0x000ea40008000a00 */
[----:B--2---:R-:W-:-:S04]  /*01d0*/  UISETP.NE.U32.AND UP0, UPT, UR4, URZ, UPT ;  /* 0x000000ff0400728c */ /* 0x004fc8000bf05070 */
[----:B------:R-:W-:-:S09]  /*01e0*/  UISETP.NE.AND.EX UP0, UPT, UR5, URZ, UPT, UP0 ;  /* 0x000000ff0500728c */ /* 0x000fd2000bf05300 */
[----:B------:R-:W-:Y:S05]  /*01f0*/  BRA.U UP0, `(.L_x_2) ;  /* 0x0000000100287547 */ /* 0x000fea000b800000 */
[----:B------:R-:W2:Y:S02]  /*0200*/  LDCU.64 UR4, c[0x0][0x8a8] ;  /* 0x00011500ff0477ac */ /* 0x000ea40008000a00 */
[----:B--2---:R-:W-:-:S04]  /*0210*/  UISETP.NE.U32.AND UP0, UPT, UR4, URZ, UPT ;  /* 0x000000ff0400728c */ /* 0x004fc8000bf05070 */
[----:B------:R-:W-:-:S09]  /*0220*/  UISETP.NE.AND.EX UP0, UPT, UR5, URZ, UPT, UP0 ;  /* 0x000000ff0500728c */ /* 0x000fd2000bf05300 */
[----:B------:R-:W-:Y:S05]  /*0230*/  BRA.U !UP0, `(.L_x_3) ;  /* 0x0000000108107547 */ /* 0x000fea000b800000 */
[----:B------:R-:W2:Y:S01]  /*0240*/  LDC.64 R24, c[0x0][0x8a8] ;  /* 0x00022a00ff187b82 */ /* 0x000ea20000000a00 */
[----:B------:R-:W2:Y:S02]  /*0250*/  LDCU.64 UR4, c[0x0][0x358] ;  /* 0x00006b00ff0477ac */ /* 0x000ea40008000a00 */
[----:B--2---:R2:W5:Y:S01]  /*0260*/  LDG.E R24, desc[UR4][R24.64] ;  /* 0x0000000418187981 */ /* 0x004562000c1e1900 */
[----:B------:R-:W-:Y:S05]  /*0270*/  BRA `(.L_x_2) ;  /* 0x0000000000087947 */ /* 0x000fea0003800000 */
.L_x_3:
[----:B------:R-:W2:Y:S02]  /*0280*/  LDCU UR4, c[0x0][0x8a0] ;  /* 0x00011400ff0477ac */ /* 0x000ea40008000800 */
[----:B--2---:R-:W-:Y:S02]  /*0290*/  MOV R24, UR4 ;  /* 0x0000000400187c02 */ /* 0x004fe40008000f00 */
.L_x_2:
[----:B------:R-:W-:Y:S01]  /*02a0*/  IMAD.U32 R0, RZ, RZ, UR18 ;  /* 0x00000012ff007e24 */ /* 0x000fe2000f8e00ff */
[----:B------:R-:W-:Y:S04]  /*02b0*/  BSSY.RECONVERGENT B0, `(.L_x_4) ;  /* 0x000000c000007945 */ /* 0x000fe80003800200 */
[C---:B------:R-:W-:Y:S02]  /*02c0*/  ISETP.NE.OR P2, PT, R0.reuse, 0x1, !P1 ;  /* 0x000000010000780c */ /* 0x040fe40004f45670 */
[----:B------:R-:W-:-:S11]  /*02d0*/  ISETP.NE.OR P0, PT, R0, 0x3, !P1 ;  /* 0x000000030000780c */ /* 0x000fd60004f05670 */
[----:B------:R-:W-:Y:S05]  /*02e0*/  @P2 BRA `(.L_x_5) ;  /* 0x0000000000202947 */ /* 0x000fea0003800000 */
[----:B------:R-:W3:Y:S02]  /*02f0*/  LDCU.64 UR4, c[0x0][0x348] ;  /* 0x00006900ff0477ac */ /* 0x000ee40008000a00 */
[----:B---3--:R-:W-:Y:S02]  /*0300*/  UIADD3 UR6, UP1, UPT, UR4, 0x80, URZ ;  /* 0x0000008004067890 */ /* 0x008fe4000ff3e0ff */
[----:B------:R-:W-:Y:S02]  /*0310*/  UIADD3 UR4, UP0, UPT, UR4, 0x180, URZ ;  /* 0x0000018004047890 */ /* 0x000fe4000ff1e0ff */
[----:B------:R-:W-:Y:S02]  /*0320*/  UIADD3.X UR7, UPT, UPT, URZ, UR5, URZ, UP1, !UPT ;  /* 0x00000005ff077290 */ /* 0x000fe40008ffe4ff */
[----:B------:R-:W-:-:S07]  /*0330*/  UIADD3.X UR5, UPT, UPT, URZ, UR5, URZ, UP0, !UPT ;  /* 0x00000005ff057290 */ /* 0x000fce00087fe4ff */
[----:B------:R3:W-:Y:S02]  /*0340*/  UTMACCTL.PF [UR6] ;  /* 0x00000000060079b9 */ /* 0x0007e40008040000 */
[----:B------:R3:W-:Y:S02]  /*0350*/  UTMACCTL.PF [UR4] ;  /* 0x00000000040079b9 */ /* 0x0007e40008040000 */
[----:B---3--:R-:W-:Y:S01]  /*0360*/  NOP ;  /* 0x0000000000007918 */ /* 0x008fe20000000000 */
.L_x_5:
[----:B------:R-:W-:Y:S05]  /*0370*/  BSYNC.RECONVERGENT B0 ;  /* 0x0000000000007941 */ /* 0x000fea0003800200 */
.L_x_4:
[----:B------:R-:W-:Y:S04]  /*0380*/  BSSY.RECONVERGENT B0, `(.L_x_6) ;  /* 0x000000a000007945 */ /* 0x000fe80003800200 */
        /* <DEDUP_REMOVED lines=9> */
.L_x_7:
[----:B------:R-:W-:Y:S05]  /*0420*/  BSYNC.RECONVERGENT B0 ;  /* 0x0000000000007941 */ /* 0x000fea0003800200 */
.L_x_6:
[----:B------:R-:W3:Y:S01]  /*0430*/  LDCU.64 UR4, c[0x0][0x888] ;  /* 0x00011100ff0477ac */ /* 0x000ee20008000a00 */
[----:B------:R-:W-:Y:S02]  /*0440*/  UISETP.EQ.U32.AND UP2, UPT, UR8, URZ, UPT ;  /* 0x000000ff0800728c */ /* 0x000fe4000bf42070 */
[----:B------:R-:W-:Y:S02]  /*0450*/  UPLOP3.LUT UP3, UPT, UPT, UPT, UPT, 0x80, 0x8 ;  /* 0x000000000008789c */ /* 0x000fe40003f6f070 */
[----:B---3--:R-:W-:-:S04]  /*0460*/  UISETP.NE.U32.AND UP0, UPT, UR4, URZ, UPT ;  /* 0x000000ff0400728c */ /* 0x008fc8000bf05070 */
[----:B------:R-:W-:-:S04]  /*0470*/  UISETP.NE.AND.EX UP1, UPT, UR5, URZ, UPT, UP0 ;  /* 0x000000ff0500728c */ /* 0x000fc8000bf25300 */
[----:B------:R-:W-:-:S04]  /*0480*/  UISETP.EQ.OR.EX UP4, UPT, UR9, URZ, !UP1, UP2 ;  /* 0x000000ff0900728c */ /* 0x000fc8000cf82720 */
[----:B------:R-:W-:-:S06]  /*0490*/  UP2UR UR4, UPR, URZ, 0x10 ;  /* 0x00000010ff047883 */ /* 0x000fcc0008000000 */
[----:B------:R-:W-:Y:S01]  /*04a0*/  MOV R51, UR4 ;  /* 0x0000000400337c02 */ /* 0x000fe20008000f00 */
[----:B------:R-:W-:Y:S06]  /*04b0*/  BRA.U !UP4, `(.L_x_8) ;  /* 0x000000010c207547 */ /* 0x000fec000b800000 */
[----:B------:R-:W-:Y:S01]  /*04c0*/  UISETP.NE.U32.AND UP2, UPT, UR8, URZ, UPT ;  /* 0x000000ff0800728c */ /* 0x000fe2000bf45070 */
[----:B-----5:R-:W-:Y:S01]  /*04d0*/  FSETP.NEU.AND P0, PT, R26, RZ, PT ;  /* 0x000000ff1a00720b */ /* 0x020fe20003f0d000 */
[----:B------:R-:W-:Y:S02]  /*04e0*/  USEL UR4, URZ, 0xffffffff, UP1 ;  /* 0xffffffffff047887 */ /* 0x000fe40008800000 */
[----:B------:R-:W-:-:S10]  /*04f0*/  UISETP.NE.AND.EX UP2, UPT, UR9, URZ, UPT, UP2 ;  /* 0x000000ff0900728c */ /* 0x000fd4000bf45320 */
[----:B------:R-:W-:Y:S01]  /*0500*/  VOTEU.ANY UP0, P0 ;  /* 0x0000000000ff7886 */ /* 0x000fe20000000100 */
[----:B------:R-:W-:-:S04]  /*0510*/  @!UP2 USEL UR4, URZ, 0xffffffff, UP0 ;  /* 0xffffffffff04a887 */ /* 0x000fc80008000000 */
[----:B------:R-:W-:-:S04]  /*0520*/  ULOP3.LUT UR4, UR4, 0x1, URZ, 0xc0, !UPT ;  /* 0x0000000104047892 */ /* 0x000fc8000f8ec0ff */
[----:B------:R-:W-:-:S11]  /*0530*/  UISETP.NE.U32.AND UP3, UPT, UR4, 0x1, UPT ;  /* 0x000000010400788c */ /* 0x000fd6000bf65070 */
.L_x_8:
[----:B------:R-:W3:Y:S01]  /*0540*/  SHFL.IDX PT, R0, R46, RZ, 0x1f ;  /* 0x00001fff2e007589 */ /* 0x000ee200000e0000 */
[----:B------:R-:W-:Y:S02]  /*0550*/  UISETP.NE.AND UP5, UPT, UR18, 0x2, UPT ;  /* 0x000000021200788c */ /* 0x000fe4000bfa5270 */
[----:B------:R-:W-:Y:S02]  /*0560*/  UISETP.NE.AND UP0, UPT, UR18, 0x2, UPT ;  /* 0x000000021200788c */ /* 0x000fe4000bf05270 */
[----:B------:R-:W-:Y:S02]  /*0570*/  UISETP.NE.OR UP2, UPT, UR31, URZ, UP5 ;  /* 0x000000ff1f00728c */ /* 0x000fe4000af45670 */
[----:B------:R-:W-:-:S04]  /*0580*/  USEL UR53, URZ, 0x1, UP0 ;  /* 0x00000001ff357887 */ /* 0x000fc80008000000 */
[----:B------:R-:W-:Y:S02]  /*0590*/  PLOP3.LUT P3, PT, P1, PT, UP2, 0xae, 0xea ;  /* 0x0000000000ea781c */ /* 0x000fe40000f6f52e */
[----:B---3--:R-:W-:-:S13]  /*05a0*/  ISETP.NE.AND P0, PT, R0, RZ, PT ;  /* 0x000000ff0000720c */ /* 0x008fda0003f05270 */
[----:B------:R-:W-:Y:S05]  /*05b0*/  @P0 BRA `(.L_x_9) ;  /* 0x00000004004c0947 */ /* 0x000fea0003800000 */
[----:B------:R-:W-:Y:S01]  /*05c0*/  ELECT P0, URZ, PT ;  /* 0x0000000000ff782f */ /* 0x000fe20003800000 */
[----:B------:R-:W-:-:S12]  /*05d0*/  BSSY.RECONVERGENT B0, `(.L_x_9) ;  /* 0x0000051000007945 */ /* 0x000fd80003800200 */
[----:B------:R-:W-:Y:S05]  /*05e0*/  @!P0 BRA `(.L_x_10) ;  /* 0x00000004003c8947 */ /* 0x000fea0003800000 */
[----:B------:R-:W3:Y:S01]  /*05f0*/  S2UR UR5, SR_CgaCtaId ;  /* 0x00000000000579c3 */ /* 0x000ee20000008800 */
[----:B------:R-:W-:Y:S01]  /*0600*/  UMOV UR4, 0x400 ;  /* 0x0000040000047882 */ /* 0x000fe20000000000 */
[----:B------:R-:W-:Y:S02]  /*0610*/  UMOV UR6, 0x1 ;  /* 0x0000000100067882 */ /* 0x000fe40000000000 */
[----:B------:R-:W-:-:S04]  /*0620*/  UIADD3 UR6, UPT, UPT, -UR6, 0x100000, URZ ;  /* 0x0010000006067890 */ /* 0x000fc8000fffe1ff */
[----:B------:R-:W-:Y:S02]  /*0630*/  USHF.L.U32 UR7, UR6, 0xb, URZ ;  /* 0x0000000b06077899 */ /* 0x000fe400080006ff */
[----:B------:R-:W-:Y:S02]  /*0640*/  USHF.L.U32 UR6, UR6, 0x1, URZ ;  /* 0x0000000106067899 */ /* 0x000fe400080006ff */
[----:B---3--:R-:W-:Y:S01]  /*0650*/  ULEA UR4, UR5, UR4, 0x18 ;  /* 0x0000000405047291 */ /* 0x008fe2000f8ec0ff */
[----:B------:R-:W3:Y:S11]  /*0660*/  FENCE.VIEW.ASYNC.S ;  /* 0x00000000000073c6 */ /* 0x000ef60000000000 */
[----:B---3--:R3:W4:Y:S01]  /*0670*/  SYNCS.EXCH.64 URZ, [UR4], UR6 ;  /* 0x0000000604ff75b2 */ /* 0x0087220008000100 */
[----:B------:R3:W1:Y:S01]  /*0680*/  SYNCS.EXCH.64 URZ, [UR4+0x118], UR6 ;  /* 0x0001180604ff75b2 */ /* 0x0006620008000100 */
        /* <DEDUP_REMOVED lines=67> */
[----:B------:R3:W1:Y:S02]  /*0ac0*/  SYNCS.EXCH.64 URZ, [UR4+0x228], UR6 ;  /* 0x0002280604ff75b2 */ /* 0x0006640008000100 */
[----:B---34-:R-:W-:Y:S01]  /*0ad0*/  NOP ;  /* 0x0000000000007918 */ /* 0x018fe20000000000 */
.L_x_10:
[----:B------:R-:W-:Y:S05]  /*0ae0*/  BSYNC.RECONVERGENT B0 ;  /* 0x0000000000007941 */ /* 0x000fea0003800200 */
.L_x_9:
[----:B------:R-:W3:Y:S01]  /*0af0*/  SHFL.IDX PT, R0, R46, RZ, 0x1f ;  /* 0x00001fff2e007589 */ /* 0x000ee200000e0000 */
[----:B------:R-:W-:Y:S01]  /*0b00*/  NOP ;  /* 0x0000000000007918 */ /* 0x000fe20000000000 */
[----:B---3--:R-:W-:-:S13]  /*0b10*/  ISETP.NE.AND P0, PT, R0, 0x1, PT ;  /* 0x000000010000780c */ /* 0x008fda0003f05270 */
[----:B------:R-:W-:Y:S05]  /*0b20*/  @P0 BRA `(.L_x_11) ;  /* 0x0000000000500947 */ /* 0x000fea0003800000 */
[----:B------:R-:W3:Y:S01]  /*0b30*/  S2UR UR5, SR_CgaCtaId ;  /* 0x00000000000579c3 */ /* 0x000ee20000008800 */
[----:B------:R-:W-:Y:S01]  /*0b40*/  UMOV UR4, 0x400 ;  /* 0x0000040000047882 */ /* 0x000fe20000000000 */
[----:B------:R-:W-:Y:S01]  /*0b50*/  UMOV UR8, 0x20 ;  /* 0x0000002000087882 */ /* 0x000fe20000000000 */
[----:B------:R-:W-:Y:S01]  /*0b60*/  UMOV UR6, 0x80 ;  /* 0x0000008000067882 */ /* 0x000fe20000000000 */
[----:B------:R-:W-:-:S04]  /*0b70*/  UIADD3 UR8, UPT, UPT, -UR8, 0x100000, URZ ;  /* 0x0010000008087890 */ /* 0x000fc8000fffe1ff */
[----:B------:R-:W-:Y:S02]  /*0b80*/  USHF.L.U32 UR9, UR8, 0xb, URZ ;  /* 0x0000000b08097899 */ /* 0x000fe400080006ff */
[----:B------:R-:W-:Y:S02]  /*0b90*/  USHF.L.U32 UR8, UR8, 0x1, URZ ;  /* 0x0000000108087899 */ /* 0x000fe400080006ff */
[----:B------:R-:W-:-:S04]  /*0ba0*/  UIADD3 UR6, UPT, UPT, -UR6, 0x100000, URZ ;  /* 0x0010000006067890 */ /* 0x000fc8000fffe1ff */
[----:B------:R-:W-:Y:S02]  /*0bb0*/  USHF.L.U32 UR7, UR6, 0xb, URZ ;  /* 0x0000000b06077899 */ /* 0x000fe400080006ff */
[----:B------:R-:W-:Y:S01]  /*0bc0*/  USHF.L.U32 UR6, UR6, 0x1, URZ ;  /* 0x0000000106067899 */ /* 0x000fe200080006ff */
[----:B------:R-:W-:Y:S01]  /*0bd0*/  ELECT P0, URZ, PT ;  /* 0x0000000000ff782f */ /* 0x000fe20003800000 */
[----:B---3--:R-:W-:Y:S01]  /*0be0*/  ULEA UR4, UR5, UR4, 0x18 ;  /* 0x0000000405047291 */ /* 0x008fe2000f8ec0ff */
[----:B------:R-:W3:Y:S11]  /*0bf0*/  FENCE.VIEW.ASYNC.S ;  /* 0x00000000000073c6 */ /* 0x000ef60000000000 */
[----:B---3--:R3:W4:Y:S01]  /*0c00*/  SYNCS.EXCH.64 URZ, [UR4+0x230], UR8 ;  /* 0x0002300804ff75b2 */ /* 0x0087220008000100 */
[----:B------:R3:W1:Y:S01]  /*0c10*/  SYNCS.EXCH.64 URZ, [UR4+0x248], UR6 ;  /* 0x0002480604ff75b2 */ /* 0x0006620008000100 */
[----:B------:R3:W1:Y:S01]  /*0c20*/  SYNCS.EXCH.64 URZ, [UR4+0x238], UR8 ;  /* 0x0002380804ff75b2 */ /* 0x0006620008000100 */
[----:B------:R3:W1:Y:S01]  /*0c30*/  SYNCS.EXCH.64 URZ, [UR4+0x250], UR6 ;  /* 0x0002500604ff75b2 */ /* 0x0006620008000100 */
[----:B------:R3:W1:Y:S01]  /*0c40*/  SYNCS.EXCH.64 URZ, [UR4+0x240], UR8 ;  /* 0x0002400804ff75b2 */ /* 0x0006620008000100 */
[----:B------:R3:W1:Y:S01]  /*0c50*/  SYNCS.EXCH.64 URZ, [UR4+0x258], UR6 ;  /* 0x0002580604ff75b2 */ /* 0x0006620008000100 */
[----:B------:R-:W-:Y:S01]  /*0c60*/  NOP ;  /* 0x0000000000007918 */ /* 0x000fe20000000000 */
.L_x_11:
[----:B------:R-:W2:Y:S01]  /*0c70*/  SHFL.IDX PT, R0, R46, RZ, 0x1f ;  /* 0x00001fff2e007589 */ /* 0x000ea200000e0000 */
[----:B------:R-:W-:Y:S01]  /*0c80*/  NOP ;  /* 0x0000000000007918 */ /* 0x000fe20000000000 */
[----:B--2---:R-:W-:-:S13]  /*0c90*/  ISETP.NE.AND P0, PT, R0, 0x3, PT ;  /* 0x000000030000780c */ /* 0x004fda0003f05270 */
[----:B------:R-:W-:Y:S05]  /*0ca0*/  @P0 BRA `(.L_x_12) ;  /* 0x0000000000300947 */ /* 0x000fea0003800000 */
[----:B------:R-:W2:Y:S01]  /*0cb0*/  S2UR UR5, SR_CgaCtaId ;  /* 0x00000000000579c3 */ /* 0x000ea20000008800 */
[----:B---3--:R-:W-:Y:S01]  /*0cc0*/  UMOV UR4, 0x400 ;  /* 0x0000040000047882 */ /* 0x008fe20000000000 */
[----:B------:R-:W-:Y:S01]  /*0cd0*/  UMOV UR6, 0x20 ;  /* 0x0000002000067882 */ /* 0x000fe20000000000 */
[----:B------:R-:W-:Y:S01]  /*0ce0*/  ELECT P0, URZ, PT ;  /* 0x0000000000ff782f */ /* 0x000fe20003800000 */
[----:B------:R-:W-:-:S04]  /*0cf0*/  UIADD3 UR6, UPT, UPT, -UR6, 0x100000, URZ ;  /* 0x0010000006067890 */ /* 0x000fc8000fffe1ff */
[----:B------:R-:W-:Y:S02]  /*0d00*/  USHF.L.U32 UR7, UR6, 0xb, URZ ;  /* 0x0000000b06077899 */ /* 0x000fe400080006ff */
[----:B------:R-:W-:Y:S02]  /*0d10*/  USHF.L.U32 UR6, UR6, 0x1, URZ ;  /* 0x0000000106067899 */ /* 0x000fe400080006ff */
[----:B--2---:R-:W-:Y:S01]  /*0d20*/  ULEA UR4, UR5, UR4, 0x18 ;  /* 0x0000000405047291 */ /* 0x004fe2000f8ec0ff */
[----:B------:R-:W2:Y:S11]  /*0d30*/  FENCE.VIEW.ASYNC.S ;  /* 0x00000000000073c6 */ /* 0x000eb60000000000 */
[----:B--2---:R2:W3:Y:S01]  /*0d40*/  SYNCS.EXCH.64 URZ, [UR4+0x260], UR6 ;  /* 0x0002600604ff75b2 */ /* 0x0044e20008000100 */
[----:B------:R2:W1:Y:S01]  /*0d50*/  SYNCS.EXCH.64 URZ, [UR4+0x268], UR6 ;  /* 0x0002680604ff75b2 */ /* 0x0004620008000100 */
[----:B------:R-:W-:Y:S01]  /*0d60*/  NOP ;  /* 0x0000000000007918 */ /* 0x000fe20000000000 */
.L_x_12:
[----:B------:R-:W4:Y:S01]  /*0d70*/  SHFL.IDX PT, R0, R46, RZ, 0x1f ;  /* 0x00001fff2e007589 */ /* 0x000f2200000e0000 */
[----:B------:R-:W-:Y:S01]  /*0d80*/  NOP ;  /* 0x0000000000007918 */ /* 0x000fe20000000000 */
[----:B----4-:R-:W-:-:S13]  /*0d90*/  ISETP.NE.AND P0, PT, R0, 0x4, PT ;  /* 0x000000040000780c */ /* 0x010fda0003f05270 */
[----:B------:R-:W-:Y:S05]  /*0da0*/  @P0 BRA `(.L_x_13) ;  /* 0x0000000000440947 */ /* 0x000fea0003800000 */
[----:B------:R-:W4:Y:S01]  /*0db0*/  S2UR UR5, SR_CgaCtaId ;  /* 0x00000000000579c3 */ /* 0x000f220000008800 */
[----:B--23--:R-:W-:Y:S01]  /*0dc0*/  UMOV UR4, 0x1e0 ;  /* 0x000001e000047882 */ /* 0x00cfe20000000000 */
[----:B------:R-:W-:Y:S01]  /*0dd0*/  UMOV UR6, 0x400 ;  /* 0x0000040000067882 */ /* 0x000fe20000000000 */
[----:B------:R-:W-:Y:S01]  /*0de0*/  USEL UR4, UR4, 0x1a0, UP3 ;  /* 0x000001a004047887 */ /* 0x000fe20009800000 */
[----:B------:R-:W-:Y:S01]  /*0df0*/  UMOV UR8, 0x1 ;  /* 0x0000000100087882 */ /* 0x000fe20000000000 */
[----:B------:R-:W-:Y:S01]  /*0e00*/  ELECT P0, URZ, PT ;  /* 0x0000000000ff782f */ /* 0x000fe20003800000 */
[----:B------:R-:W-:-:S04]  /*0e10*/  UIADD3 UR8, UPT, UPT, -UR8, 0x100000, URZ ;  /* 0x0010000008087890 */ /* 0x000fc8000fffe1ff */
[----:B------:R-:W-:Y:S02]  /*0e20*/  USHF.L.U32 UR9, UR8, 0xb, URZ ;  /* 0x0000000b08097899 */ /* 0x000fe400080006ff */
[----:B------:R-:W-:Y:S02]  /*0e30*/  USHF.L.U32 UR8, UR8, 0x1, URZ ;  /* 0x0000000108087899 */ /* 0x000fe400080006ff */
[----:B----4-:R-:W-:Y:S02]  /*0e40*/  ULEA UR6, UR5, UR6, 0x18 ;  /* 0x0000000605067291 */ /* 0x010fe4000f8ec0ff */
[----:B------:R-:W-:-:S04]  /*0e50*/  UIADD3 UR4, UPT, UPT, -UR4, 0x100000, URZ ;  /* 0x0010000004047890 */ /* 0x000fc8000fffe1ff */
[----:B------:R-:W-:Y:S02]  /*0e60*/  USHF.L.U32 UR5, UR4, 0xb, URZ ;  /* 0x0000000b04057899 */ /* 0x000fe400080006ff */
[----:B------:R-:W-:Y:S01]  /*0e70*/  USHF.L.U32 UR4, UR4, 0x1, URZ ;  /* 0x0000000104047899 */ /* 0x000fe200080006ff */
[----:B------:R-:W2:Y:S03]  /*0e80*/  FENCE.VIEW.ASYNC.S ;  /* 0x00000000000073c6 */ /* 0x000ea60000000000 */
[----:B--2---:R4:W2:Y:S08]  /*0e90*/  SYNCS.EXCH.64 URZ, [UR6+0x270], UR8 ;  /* 0x0002700806ff75b2 */ /* 0x0048b00008000100 */
[----:B------:R4:W3:Y:S02]  /*0ea0*/  SYNCS.EXCH.64 URZ, [UR6+0x278], UR4 ;  /* 0x0002780406ff75b2 */ /* 0x0008e40008000100 */
[----:B----4-:R-:W-:Y:S01]  /*0eb0*/  NOP ;  /* 0x0000000000007918 */ /* 0x010fe20000000000 */
.L_x_13:
[----:B------:R-:W4:Y:S01]  /*0ec0*/  SHFL.IDX PT, R0, R46, RZ, 0x1f ;  /* 0x00001fff2e007589 */ /* 0x000f2200000e0000 */
[----:B------:R-:W-:Y:S01]  /*0ed0*/  ISETP.NE.OR P1, PT, RZ, UR18, !P1 ;  /* 0x00000012ff007c0c */ /* 0x000fe2000cf25670 */
[----:B------:R-:W-:Y:S01]  /*0ee0*/  NOP ;  /* 0x0000000000007918 */ /* 0x000fe20000000000 */
[----:B----4-:R-:W-:-:S13]  /*0ef0*/  ISETP.NE.AND P0, PT, R0, 0x5, PT ;  /* 0x000000050000780c */ /* 0x010fda0003f05270 */
[----:B------:R-:W-:Y:S05]  /*0f00*/  @P0 BRA `(.L_x_14) ;  /* 0x0000000000480947 */ /* 0x000fea0003800000 */
[----:B------:R-:W4:Y:S01]  /*0f10*/  S2UR UR5, SR_CgaCtaId ;  /* 0x00000000000579c3 */ /* 0x000f220000008800 */
[----:B--23--:R-:W-:Y:S01]  /*0f20*/  UMOV UR4, 0x400 ;  /* 0x0000040000047882 */ /* 0x00cfe20000000000 */
        /* <DEDUP_REMOVED lines=9> */
[----:B----4-:R-:W-:Y:S01]  /*0fc0*/  ULEA UR4, UR5, UR4, 0x18 ;  /* 0x0000000405047291 */ /* 0x010fe2000f8ec0ff */
[----:B------:R-:W2:Y:S11]  /*0fd0*/  FENCE.VIEW.ASYNC.S ;  /* 0x00000000000073c6 */ /* 0x000eb60000000000 */
[----:B--2---:R4:W2:Y:S01]  /*0fe0*/  SYNCS.EXCH.64 URZ, [UR4+0x280], UR6 ;  /* 0x0002800604ff75b2 */ /* 0x0048a20008000100 */
[----:B------:R4:W3:Y:S01]  /*0ff0*/  SYNCS.EXCH.64 URZ, [UR4+0x290], UR8 ;  /* 0x0002900804ff75b2 */ /* 0x0008e20008000100 */
[----:B------:R4:W1:Y:S01]  /*1000*/  SYNCS.EXCH.64 URZ, [UR4+0x288], UR6 ;  /* 0x0002880604ff75b2 */ /* 0x0008620008000100 */
[----:B------:R4:W1:Y:S02]  /*1010*/  SYNCS.EXCH.64 URZ, [UR4+0x298], UR8 ;  /* 0x0002980804ff75b2 */ /* 0x0008640008000100 */
[----:B----4-:R-:W-:Y:S01]  /*1020*/  NOP ;  /* 0x0000000000007918 */ /* 0x010fe20000000000 */
.L_x_14:
[----:B--23--:R-:W2:Y:S01]  /*1030*/  S2UR UR7, SR_CgaCtaId ;  /* 0x00000000000779c3 */ /* 0x00cea20000008800 */
[----:B------:R-:W-:Y:S01]  /*1040*/  VOTEU.ALL UP0, P1 ;  /* 0x0000000000ff7886 */ /* 0x000fe20000800000 */
[----:B------:R-:W-:Y:S01]  /*1050*/  UMOV UR4, 0x20 ;  /* 0x0000002000047882 */ /* 0x000fe20000000000 */
[----:B------:R-:W-:Y:S01]  /*1060*/  NOP ;  /* 0x0000000000007918 */ /* 0x000fe20000000000 */
[----:B------:R-:W-:Y:S01]  /*1070*/  LOP3.LUT R3, R55, 0x1f, RZ, 0xc0, !PT ;  /* 0x0000001f37037812 */ /* 0x000fe200078ec0ff */
[----:B------:R-:W-:Y:S01]  /*1080*/  UISETP.NE.AND UP4, UPT, UR18, URZ, UPT ;  /* 0x000000ff1200728c */ /* 0x000fe2000bf85270 */
[----:B------:R-:W-:Y:S01]  /*1090*/  @!UP0 UMOV UR6, 0x400 ;  /* 0x0000040000068882 */ /* 0x000fe20000000000 */
[----:B------:R-:W-:-:S04]  /*10a0*/  @!UP0 UIADD3 UR4, UPT, UPT, -UR4, 0x100000, URZ ;  /* 0x0010000004048890 */ /* 0x000fc8000fffe1ff */
[----:B------:R-:W-:Y:S02]  /*10b0*/  @!UP0 USHF.L.U32 UR5, UR4, 0xb, URZ ;  /* 0x0000000b04058899 */ /* 0x000fe400080006ff */
[----:B------:R-:W-:Y:S02]  /*10c0*/  @!UP0 USHF.L.U32 UR4, UR4, 0x1, URZ ;  /* 0x0000000104048899 */ /* 0x000fe400080006ff */
[----:B--2---:R-:W-:Y:S01]  /*10d0*/  @!UP0 ULEA UR6, UR7, UR6, 0x18 ;  /* 0x0000000607068291 */ /* 0x004fe2000f8ec0ff */
[----:B------:R-:W2:Y:S01]  /*10e0*/  LDCU UR7, c[0x0][0x36c] ;  /* 0x00006d80ff0777ac */ /* 0x000ea20008000800 */
[----:B------:R-:W-:Y:S01]  /*10f0*/  VOTEU.ALL UP0, P1 ;  /* 0x0000000000ff7886 */ /* 0x000fe20000800000 */
[----:B------:R-:W3:Y:S09]  /*1100*/  FENCE.VIEW.ASYNC.S ;  /* 0x00000000000073c6 */ /* 0x000ef20000000000 */
[----:B---3--:R3:W4:Y:S01]  /*1110*/  @!UP0 SYNCS.EXCH.64 URZ, [UR6+0x2a0], UR4 ;  /* 0x0002a00406ff85b2 */ /* 0x0087220008000100 */
[----:B--2---:R-:W-:-:S09]  /*1120*/  UISETP.EQ.U32.AND UP6, UPT, UR7, 0x1, UPT ;  /* 0x000000010700788c */ /* 0x004fd2000bfc2070 */
[----:B---3--:R-:W-:Y:S05]  /*1130*/  BRA.U !UP6, `(.L_x_15) ;  /* 0x000000010e087547 */ /* 0x008fea000b800000 */
[----:B-1--4-:R-:W-:Y:S01]  /*1140*/  UCGABAR_ARV ;  /* 0x00000000000079c7 */ /* 0x012fe20008000000 */
[----:B------:R-:W-:Y:S05]  /*1150*/  BRA `(.L_x_16) ;  /* 0x0000000000047947 */ /* 0x000fea0003800000 */
.L_x_15:
[----:B-1--4-:R-:W-:Y:S01]  /*1160*/  NOP ;  /* 0x0000000000007918 */ /* 0x012fe20000000000 */
.L_x_16:
[----:B------:R-:W1:Y:S01]  /*1170*/  S2UR UR21, SR_CTAID.X ;  /* 0x00000000001579c3 */ /* 0x000e620000002500 */
[----:B------:R-:W-:-:S05]  /*1180*/  CS2R.32 R50, SR_CgaSize ;  /* 0x0000000000327805 */ /* 0x000fca0000008a00 */
[----:B------:R-:W-:-:S05]  /*1190*/  IMAD R50, R50, -0xa0, RZ ;  /* 0xffffff6032327824 */ /* 0x000fca00078e02ff */
[----:B------:R-:W-:-:S14]  /*11a0*/  R2UR UR5, R50 ;  /* 0x00000000320572ca */ /* 0x000fdc00000e0000 */
[----:B------:R-:W2:Y:S01]  /*11b0*/  LDCU UR5, c[0x0][UR5+0x2b0] ;  /* 0x00005600050577ac */ /* 0x000ea20008000800 */
[----:B------:R-:W-:-:S05]  /*11c0*/  CS2R.32 R50, SR_CgaSize ;  /* 0x0000000000327805 */ /* 0x000fca0000008a00 */
[----:B------:R-:W-:-:S05]  /*11d0*/  IMAD R50, R50, -0xa0, RZ ;  /* 0xffffff6032327824 */ /* 0x000fca00078e02ff */
[----:B------:R-:W-:-:S14]  /*11e0*/  R2UR UR4, R50 ;  /* 0x00000000320472ca */ /* 0x000fdc00000e0000 */
[----:B------:R-:W3:Y:S01]  /*11f0*/  LDCU UR4, c[0x0][UR4+0x2b4] ;  /* 0x00005680040477ac */ /* 0x000ee20008000800 */
[----:B------:R-:W4:Y:S01]  /*1200*/  S2UR UR20, SR_CTAID.Y ;  /* 0x00000000001479c3 */ /* 0x000f220000002600 */
[----:B------:R-:W-:-:S05]  /*1210*/  CS2R.32 R50, SR_CgaSize ;  /* 0x0000000000327805 */ /* 0x000fca0000008a00 */
[----:B------:R-:W-:-:S05]  /*1220*/  IMAD R50, R50, -0xa0, RZ ;  /* 0xffffff6032327824 */ /* 0x000fca00078e02ff */
[----:B------:R-:W-:-:S14]  /*1230*/  R2UR UR7, R50 ;  /* 0x00000000320772ca */ /* 0x000fdc00000e0000 */
[----:B------:R-:W3:Y:S01]  /*1240*/  LDCU UR7, c[0x0][UR7+0x2a0] ;  /* 0x00005400070777ac */ /* 0x000ee20008000800 */
[----:B------:R-:W-:-:S05]  /*1250*/  CS2R.32 R50, SR_CgaSize ;  /* 0x0000000000327805 */ /* 0x000fca0000008a00 */
[----:B------:R-:W-:-:S05]  /*1260*/  IMAD R50, R50, -0xa0, RZ ;  /* 0xffffff6032327824 */ /* 0x000fca00078e02ff */
[----:B------:R-:W-:-:S14]  /*1270*/  R2UR UR8, R50 ;  /* 0x00000000320872ca */ /* 0x000fdc00000e0000 */
[----:B------:R-:W3:Y:S01]  /*1280*/  LDCU UR8, c[0x0][UR8+0x2a4] ;  /* 0x00005480080877ac */ /* 0x000ee20008000800 */
[----:B------:R-:W3:Y:S01]  /*1290*/  LDCU UR19, c[0x0][0xb24] ;  /* 0x00016480ff1377ac */ /* 0x000ee20008000800 */
[----:B------:R-:W3:Y:S01]  /*12a0*/  LDCU UR39, c[0x0][0xb24] ;  /* 0x00016480ff2777ac */ /* 0x000ee20008000800 */
[----:B-1----:R-:W-:Y:S01]  /*12b0*/  I2FP.F32.U32 R2, UR21 ;  /* 0x0000001500027c45 */ /* 0x002fe20008201000 */
[----:B------:R-:W1:Y:S04]  /*12c0*/  LDCU UR24, c[0x0][0xb30] ;  /* 0x00016600ff1877ac */ /* 0x000e680008000800 */
[----:B--2---:R-:W-:Y:S01]  /*12d0*/  FMUL R2, R2, UR5 ;  /* 0x0000000502027c20 */ /* 0x004fe20008400000 */
[----:B----4-:R-:W-:-:S05]  /*12e0*/  I2FP.F32.U32 R0, UR20 ;  /* 0x0000001400007c45 */ /* 0x010fca0008201000 */
[----:B------:R-:W2:Y:S01]  /*12f0*/  F2I.U32.TRUNC.NTZ R2, R2 ;  /* 0x0000000200027305 */ /* 0x000ea2000020f000 */
[----:B---3--:R-:W-:-:S07]  /*1300*/  FMUL R0, R0, UR4 ;  /* 0x0000000400007c20 */ /* 0x008fce0008400000 */
[----:B------:R-:W3:Y:S01]  /*1310*/  F2I.U32.TRUNC.NTZ R0, R0 ;  /* 0x0000000000007305 */ /* 0x000ee2000020f000 */
[----:B--2---:R-:W-:Y:S02]  /*1320*/  R2UR UR4, R2 ;  /* 0x00000000020472ca */ /* 0x004fe400000e0000 */
[----:B------:R-:W-:Y:S02]  /*1330*/  PRMT R2, RZ, 0x7610, R2 ;  /* 0x00007610ff027816 */ /* 0x000fe40000000002 */
[----:B---3--:R-:W-:Y:S02]  /*1340*/  R2UR UR6, R0 ;  /* 0x00000000000672ca */ /* 0x008fe400000e0000 */
[----:B------:R-:W-:-:S07]  /*1350*/  PRMT R0, RZ, 0x7610, R0 ;  /* 0x00007610ff007816 */ /* 0x000fce0000000000 */
[----:B------:R-:W-:-:S04]  /*1360*/  UIADD3 UR5, UPT, UPT, -UR4, URZ, URZ ;  /* 0x000000ff04057290 */ /* 0x000fc8000fffe1ff */
[----:B------:R-:W-:Y:S02]  /*1370*/  UIMAD UR5, UR7, UR5, UR21 ;  /* 0x00000005070572a4 */ /* 0x000fe4000f8e0215 */
[----:B------:R-:W-:-:S04]  /*1380*/  UIADD3 UR4, UPT, UPT, -UR6, URZ, URZ ;  /* 0x000000ff06047290 */ /* 0x000fc8000fffe1ff */
[----:B------:R-:W-:Y:S01]  /*1390*/  IMAD.U32 R50, RZ, RZ, UR5 ;  /* 0x00000005ff327e24 */ /* 0x000fe2000f8e00ff */
[----:B------:R-:W-:-:S06]  /*13a0*/  UIMAD UR4, UR8, UR4, UR20 ;  /* 0x00000004080472a4 */ /* 0x000fcc000f8e0214 */
[----:B------:R-:W-:Y:S01]  /*13b0*/  IMAD.U32 R49, RZ, RZ, UR4 ;  /* 0x00000004ff317e24 */ /* 0x000fe2000f8e00ff */
[----:B-1----:R-:W-:Y:S06]  /*13c0*/  BRA.U UP4, `(.L_x_17) ;  /* 0x0000000104307547 */ /* 0x002fec000b800000 */
[----:B------:R-:W-:Y:S01]  /*13d0*/  R2UR UR5, R49 ;  /* 0x00000000310572ca */ /* 0x000fe200000e0000 */
[----:B------:R-:W-:Y:S01]  /*13e0*/  UMOV UR7, 0x3 ;  /* 0x0000000300077882 */ /* 0x000fe20000000000 */
[----:B------:R-:W-:-:S11]  /*13f0*/  R2UR UR4, R50 ;  /* 0x00000000320472ca */ /* 0x000fd600000e0000 */
[----:B------:R-:W-:-:S04]  /*1400*/  UISETP.NE.AND UP0, UPT, UR5, URZ, UPT ;  /* 0x000000ff0500728c */ /* 0x000fc8000bf05270 */
[----:B------:R-:W-:Y:S02]  /*1410*/  UISETP.LT.U32.OR UP0, UPT, UR4, 0x2, !UP0 ;  /* 0x000000020400788c */ /* 0x000fe4000c701470 */
[----:B------:R-:W-:Y:S02]  /*1420*/  ULOP3.LUT UR4, UR4, 0xfffffffe, URZ, 0xc0, !UPT ;  /* 0xfffffffe04047892 */ /* 0x000fe4000f8ec0ff */
[----:B------:R-:W-:Y:S02]  /*1430*/  USEL UR6, URZ, 0x1, !UP0 ;  /* 0x00000001ff067887 */ /* 0x000fe4000c000000 */
[----:B------:R-:W-:Y:S02]  /*1440*/  USEL UR5, URZ, 0x2, !UP0 ;  /* 0x00000002ff057887 */ /* 0x000fe4000c000000 */
[----:B------:R-:W-:Y:S02]  /*1450*/  USHF.L.U32 UR4, UR7, UR4, URZ ;  /* 0x0000000407047299 */ /* 0x000fe400080006ff */
[----:B------:R-:W-:-:S04]  /*1460*/  UIADD3 UR5, UPT, UPT, UR6, UR5, URZ ;  /* 0x0000000506057290 */ /* 0x000fc8000fffe0ff */
[----:B------:R-:W-:Y:S02]  /*1470*/  IMAD.U32 R0, RZ, RZ, UR4 ;  /* 0x00000004ff007e24 */ /* 0x000fe4000f8e00ff */
[----:B------:R-:W-:-:S07]  /*1480*/  IMAD.U32 R2, RZ, RZ, UR5 ;  /* 0x00000005ff027e24 */ /* 0x000fce000f8e00ff */
.L_x_17:
[----:B------:R-:W1:Y:S01]  /*1490*/  S2UR UR46, SR_CTAID.Z ;  /* 0x00000000002e79c3 */ /* 0x000e620000002700 */
[----:B------:R-:W-:Y:S01]  /*14a0*/  UISETP.GE.AND UP0, UPT, UR19, 0x1, UPT ;  /* 0x000000011300788c */ /* 0x000fe2000bf06270 */
[----:B------:R-:W-:-:S08]  /*14b0*/  UMOV UR44, UR21 ;  /* 0x00000015002c7c82 */ /* 0x000fd00008000000 */
[----:B------:R-:W-:Y:S05]  /*14c0*/  BRA.U !UP0, `(.L_x_18) ;  /* 0x0000000108d47547 */ /* 0x000fea000b800000 */
[----:B------:R-:W2:Y:S01]  /*14d0*/  LDCU.128 UR12, c[0x0][0xb10] ;  /* 0x00016200ff0c77ac */ /* 0x000ea20008000c00 */
[----:B------:R-:W3:Y:S01]  /*14e0*/  LDCU UR22, c[0x0][0xb0c] ;  /* 0x00016180ff1677ac */ /* 0x000ee20008000800 */
[----:B------:R-:W4:Y:S01]  /*14f0*/  LDCU UR6, c[0x0][0x370] ;  /* 0x00006e00ff0677ac */ /* 0x000f220008000800 */
[----:B------:R-:W1:Y:S01]  /*1500*/  LDCU UR7, c[0x0][0x374] ;  /* 0x00006e80ff0777ac */ /* 0x000e620008000800 */
[----:B------:R-:W1:Y:S01]  /*1510*/  LDCU UR23, c[0x0][0xb20] ;  /* 0x00016400ff1777ac */ /* 0x000e620008000800 */
[----:B--2---:R-:W-:Y:S02]  /*1520*/  UIMAD.WIDE.U32 UR4, UR21, UR12, URZ ;  /* 0x0000000c150472a5 */ /* 0x004fe4000f8e00ff */
[----:B---3--:R-:W-:Y:S01]  /*1530*/  UISETP.NE.AND UP0, UPT, UR22, 0x1, UPT ;  /* 0x000000011600788c */ /* 0x008fe2000bf05270 */
[----:B------:R-:W2:Y:S01]  /*1540*/  LDCU.64 UR8, c[0x0][0xb28] ;  /* 0x00016500ff0877ac */ /* 0x000ea20008000a00 */
[----:B----4-:R-:W-:-:S03]  /*1550*/  UIMAD.WIDE.U32 UR10, UR6, UR12, URZ ;  /* 0x0000000c060a72a5 */ /* 0x010fc6000f8e00ff */
[----:B------:R-:W-:Y:S01]  /*1560*/  UMOV UR4, UR5 ;  /* 0x0000000500047c82 */ /* 0x000fe20008000000 */
[----:B------:R-:W-:Y:S02]  /*1570*/  UISETP.NE.AND UP2, UPT, UR19, 0x1, UPT ;  /* 0x000000011300788c */ /* 0x000fe4000bf45270 */
[----:B------:R-:W-:Y:S01]  /*1580*/  USHF.R.U32.HI UR4, URZ, UR13, UR4 ;  /* 0x0000000dff047299 */ /* 0x000fe20008011604 */
[----:B------:R-:W-:Y:S01]  /*1590*/  UMOV UR10, UR11 ;  /* 0x0000000b000a7c82 */ /* 0x000fe20008000000 */
[----:B------:R-:W-:Y:S02]  /*15a0*/  UIMAD.WIDE.U32 UR16, UR20, UR15, URZ ;  /* 0x0000000f141072a5 */ /* 0x000fe4000f8e00ff */
[----:B------:R-:W-:Y:S02]  /*15b0*/  USEL UR5, UR21, UR4, !UP0 ;  /* 0x0000000415057287 */ /* 0x000fe4000c000000 */
[----:B------:R-:W-:Y:S02]  /*15c0*/  @UP0 USHF.R.U32.HI UR6, URZ, UR13, UR10 ;  /* 0x0000000dff060299 */ /* 0x000fe4000801160a */
[----:B------:R-:W-:-:S02]  /*15d0*/  UISETP.NE.AND UP0, UPT, UR14, 0x1, UPT ;  /* 0x000000010e00788c */ /* 0x000fc4000bf05270 */
[----:B-1----:R-:W-:Y:S02]  /*15e0*/  UIMAD.WIDE.U32 UR10, UR7, UR15, URZ ;  /* 0x0000000f070a72a5 */ /* 0x002fe4000f8e00ff */
[----:B--2---:R-:W-:Y:S01]  /*15f0*/  UIMAD.WIDE.U32 UR12, UR6, UR8, URZ ;  /* 0x00000008060c72a5 */ /* 0x004fe2000f8e00ff */
[----:B------:R-:W-:Y:S01]  /*1600*/  UMOV UR4, UR17 ;  /* 0x0000001100047c82 */ /* 0x000fe20008000000 */
[----:B------:R-:W-:-:S03]  /*1610*/  UIADD3 UR44, UPT, UPT, -UR5, URZ, URZ ;  /* 0x000000ff052c7290 */ /* 0x000fc6000fffe1ff */
[----:B------:R-:W-:Y:S01]  /*1620*/  UMOV UR10, UR11 ;  /* 0x0000000b000a7c82 */ /* 0x000fe20008000000 */
[----:B------:R-:W-:Y:S02]  /*1630*/  USHF.R.U32.HI UR4, URZ, UR23, UR4 ;  /* 0x00000017ff047299 */ /* 0x000fe40008011604 */
[----:B------:R-:W-:Y:S01]  /*1640*/  @UP0 USHF.R.U32.HI UR7, URZ, UR23, UR10 ;  /* 0x00000017ff070299 */ /* 0x000fe2000801160a */
[----:B------:R-:W-:Y:S01]  /*1650*/  UMOV UR12, UR13 ;  /* 0x0000000d000c7c82 */ /* 0x000fe20008000000 */
[----:B------:R-:W-:Y:S02]  /*1660*/  USEL UR4, UR20, UR4, !UP0 ;  /* 0x0000000414047287 */ /* 0x000fe4000c000000 */
[----:B------:R-:W-:Y:S02]  /*1670*/  UIMAD.WIDE.U32 UR10, UR7, UR8, URZ ;  /* 0x00000008070a72a5 */ /* 0x000fe4000f8e00ff */
[----:B------:R-:W-:Y:S02]  /*1680*/  @UP2 USHF.R.U32.HI UR6, URZ, UR9, UR12 ;  /* 0x00000009ff062299 */ /* 0x000fe4000801160c */
[----:B------:R-:W-:-:S02]  /*1690*/  UIMAD.WIDE.U32 UR12, UR4, UR8, URZ ;  /* 0x00000008040c72a5 */ /* 0x000fc4000f8e00ff */
[----:B------:R-:W-:Y:S01]  /*16a0*/  UIMAD UR44, UR22, UR44, UR21 ;  /* 0x0000002c162c72a4 */ /* 0x000fe2000f8e0215 */
[----:B------:R-:W-:Y:S02]  /*16b0*/  UMOV UR10, UR11 ;  /* 0x0000000b000a7c82 */ /* 0x000fe40008000000 */
[----:B------:R-:W-:Y:S02]  /*16c0*/  @UP2 USHF.R.U32.HI UR7, URZ, UR9, UR10 ;  /* 0x00000009ff072299 */ /* 0x000fe4000801160a */
[----:B------:R-:W-:Y:S02]  /*16d0*/  UIMAD UR10, UR6, UR19, URZ ;  /* 0x00000013060a72a4 */ /* 0x000fe4000f8e02ff */
[----:B------:R-:W-:-:S04]  /*16e0*/  UIMAD UR7, UR7, UR19, URZ ;  /* 0x00000013070772a4 */ /* 0x000fc8000f8e02ff */
[----:B------:R-:W-:-:S03]  /*16f0*/  UISETP.GE.AND UP0, UPT, UR4, UR7, UPT ;  /* 0x000000070400728c */ /* 0x000fc6000bf06270 */
[----:B------:R-:W-:Y:S01]  /*1700*/  UMOV UR7, UR13 ;  /* 0x0000000d00077c82 */ /* 0x000fe20008000000 */
[----:B------:R-:W-:Y:S02]  /*1710*/  UISETP.GE.OR UP0, UPT, UR5, UR10, UP0 ;  /* 0x0000000a0500728c */ /* 0x000fe40008706670 */
[----:B------:R-:W-:Y:S02]  /*1720*/  UIMAD.WIDE.U32 UR10, UR5, UR8, URZ ;  /* 0x00000008050a72a5 */ /* 0x000fe4000f8e00ff */
[----:B------:R-:W-:Y:S02]  /*1730*/  USHF.R.U32.HI UR7, URZ, UR9, UR7 ;  /* 0x00000009ff077299 */ /* 0x000fe40008011607 */
[----:B------:R-:W-:Y:S02]  /*1740*/  UIADD3 UR10, UPT, UPT, -UR4, URZ, URZ ;  /* 0x000000ff040a7290 */ /* 0x000fe4000fffe1ff */
[----:B------:R-:W-:Y:S02]  /*1750*/  USEL UR7, UR4, UR7, !UP2 ;  /* 0x0000000704077287 */ /* 0x000fe4000d000000 */
[----:B------:R-:W-:Y:S01]  /*1760*/  UIMAD UR10, UR14, UR10, UR20 ;  /* 0x0000000a0e0a72a4 */ /* 0x000fe2000f8e0214 */
[----:B------:R-:W-:-:S02]  /*1770*/  @!UP0 UMOV UR8, UR11 ;  /* 0x0000000b00088c82 */ /* 0x000fc40008000000 */
[----:B------:R-:W-:Y:S02]  /*1780*/  @!UP0 USHF.R.U32.HI UR8, URZ, UR9, UR8 ;  /* 0x00000009ff088299 */ /* 0x000fe40008011608 */
[----:B------:R-:W-:Y:S02]  /*1790*/  UIADD3 UR9, UPT, UPT, -UR7, URZ, URZ ;  /* 0x000000ff07097290 */ /* 0x000fe4000fffe1ff */
[----:B------:R-:W-:Y:S02]  /*17a0*/  @!UP0 USEL UR8, UR5, UR8, !UP2 ;  /* 0x0000000805088287 */ /* 0x000fe4000d000000 */
[----:B------:R-:W-:Y:S02]  /*17b0*/  UIMAD UR9, UR19, UR9, UR4 ;  /* 0x00000009130972a4 */ /* 0x000fe4000f8e0204 */
[----:B------:R-:W-:Y:S02]  /*17c0*/  @!UP0 UIADD3 UR7, UPT, UPT, UR7, -UR8, URZ ;  /* 0x8000000807078290 */ /* 0x000fe4000fffe0ff */
[----:B------:R-:W-:-:S02]  /*17d0*/  @!UP0 UIMAD UR6, UR9, UR6, UR8 ;  /* 0x00000006090682a4 */ /* 0x000fc4000f8e0208 */
[----:B------:R-:W-:-:S04]  /*17e0*/  @!UP0 UIMAD UR4, UR7, UR19, UR5 ;  /* 0x00000013070482a4 */ /* 0x000fc8000f8e0205 */
[----:B------:R-:W-:Y:S01]  /*17f0*/  UIMAD UR20, UR4, UR14, UR10 ;  /* 0x0000000e041472a4 */ /* 0x000fe2000f8e020a */
[----:B------:R-:W-:Y:S02]  /*1800*/  @!UP0 UMOV UR5, UR6 ;  /* 0x0000000600058c82 */ /* 0x000fe40008000000 */
[----:B------:R-:W-:-:S12]  /*1810*/  UIMAD UR44, UR5, UR22, UR44 ;  /* 0x00000016052c72a4 */ /* 0x000fd8000f8e022c */
.L_x_18:
[----:B------:R-:W-:-:S09]  /*1820*/  UISETP.NE.AND UP0, UPT, UR24, 0x1, UPT ;  /* 0x000000011800788c */ /* 0x000fd2000bf05270 */
[----:B------:R-:W-:Y:S05]  /*1830*/  BRA.U UP0, `(.L_x_19) ;  /* 0x0000000100407547 */ /* 0x000fea000b800000 */
[----:B------:R-:W2:Y:S01]  /*1840*/  LDCU.128 UR8, c[0x0][0xb10] ;  /* 0x00016200ff0877ac */ /* 0x000ea20008000c00 */
[----:B------:R-:W3:Y:S01]  /*1850*/  LDCU UR12, c[0x0][0xb0c] ;  /* 0x00016180ff0c77ac */ /* 0x000ee20008000800 */
[----:B------:R-:W4:Y:S01]  /*1860*/  LDCU UR13, c[0x0][0xb20] ;  /* 0x00016400ff0d77ac */ /* 0x000f220008000800 */
[----:B--2---:R-:W-:Y:S02]  /*1870*/  UIMAD.WIDE.U32 UR4, UR44, UR8, URZ ;  /* 0x000000082c0472a5 */ /* 0x004fe4000f8e00ff */
[----:B------:R-:W-:Y:S02]  /*1880*/  UIMAD.WIDE.U32 UR6, UR20, UR11, URZ ;  /* 0x0000000b140672a5 */ /* 0x000fe4000f8e00ff */
[----:B---3--:R-:W-:Y:S02]  /*1890*/  UISETP.NE.AND UP0, UPT, UR12, 0x1, UPT ;  /* 0x000000010c00788c */ /* 0x008fe4000bf05270 */
[----:B------:R-:W-:-:S03]  /*18a0*/  USHF.R.U32.HI UR5, URZ, UR9, UR5 ;  /* 0x00000009ff057299 */ /* 0x000fc60008011605 */
[----:B------:R-:W-:Y:S01]  /*18b0*/  UMOV UR4, UR7 ;  /* 0x0000000700047c82 */ /* 0x000fe20008000000 */
[----:B------:R-:W-:Y:S02]  /*18c0*/  USEL UR5, UR44, UR5, !UP0 ;  /* 0x000000052c057287 */ /* 0x000fe4000c000000 */
[----:B------:R-:W-:Y:S02]  /*18d0*/  UISETP.NE.AND UP0, UPT, UR10, 0x1, UPT ;  /* 0x000000010a00788c */ /* 0x000fe4000bf05270 */
[----:B----4-:R-:W-:-:S04]  /*18e0*/  USHF.R.U32.HI UR4, URZ, UR13, UR4 ;  /* 0x0000000dff047299 */ /* 0x010fc80008011604 */
[----:B------:R-:W-:-:S04]  /*18f0*/  USEL UR4, UR20, UR4, !UP0 ;  /* 0x0000000414047287 */ /* 0x000fc8000c000000 */
[----:B------:R-:W-:Y:S02]  /*1900*/  UIADD3 UR6, UPT, UPT, -UR4, UR5, URZ ;  /* 0x0000000504067290 */ /* 0x000fe4000fffe1ff */
[----:B------:R-:W-:Y:S02]  /*1910*/  UIADD3 UR4, UPT, UPT, UR4, -UR5, URZ ;  /* 0x8000000504047290 */ /* 0x000fe4000fffe0ff */
[----:B------:R-:W-:Y:S02]  /*1920*/  UIMAD UR20, UR6, UR10, UR20 ;  /* 0x0000000a061472a4 */ /* 0x000fe4000f8e0214 */
[----:B------:R-:W-:-:S12]  /*1930*/  UIMAD UR44, UR4, UR12, UR44 ;  /* 0x0000000c042c72a4 */ /* 0x000fd8000f8e022c */
.L_x_19:
[----:B------:R-:W-:Y:S05]  /*1940*/  BRA.U !UP6, `(.L_x_20) ;  /* 0x000000010e0c7547 */ /* 0x000fea000b800000 */
[----:B------:R-:W-:Y:S01]  /*1950*/  UCGABAR_WAIT ;  /* 0x0000000000007dc7 */ /* 0x000fe20008000000 */
[----:B------:R-:W-:Y:S01]  /*1960*/  CCTL.IVALL ;  /* 0x00000000ff00798f */ /* 0x000fe20002000000 */
[----:B------:R-:W-:Y:S05]  /*1970*/  BRA `(.L_x_21) ;  /* 0x0000000000047947 */ /* 0x000fea0003800000 */
.L_x_20:
[----:B------:R-:W-:Y:S06]  /*1980*/  BAR.SYNC.DEFER_BLOCKING 0x0 ;  /* 0x0000000000007b1d */ /* 0x000fec0000010000 */
.L_x_21:
[----:B------:R-:W-:Y:S05]  /*1990*/  BRA.U UP5, `(.L_x_22) ;  /* 0x0000002905bc7547 */ /* 0x000fea000b800000 */
[----:B------:R-:W2:Y:S01]  /*19a0*/  LDCU UR5, c[0x0][0x388] ;  /* 0x00007100ff0577ac */ /* 0x000ea20008000800 */
[----:B------:R-:W-:Y:S01]  /*19b0*/  PLOP3.LUT P1, PT, PT, PT, UP3, 0x80, 0x8 ;  /* 0x000000000008781c */ /* 0x000fe20003f2f038 */
[----:B------:R-:W-:Y:S01]  /*19c0*/  IMAD.MOV.U32 R2, RZ, RZ, RZ ;  /* 0x000000ffff027224 */ /* 0x000fe200078e00ff */
[----:B------:R-:W-:Y:S01]  /*19d0*/  ISETP.EQ.OR P2, PT, R3, RZ, P3 ;  /* 0x000000ff0300720c */ /* 0x000fe20001f42670 */
[----:B------:R-:W3:Y:S01]  /*19e0*/  LDCU UR6, c[0x0][0x38c] ;  /* 0x00007180ff0677ac */ /* 0x000ee20008000800 */
[----:B------:R-:W-:Y:S01]  /*19f0*/  PLOP3.LUT P1, PT, P1, PT, PT, 0x8, 0x80 ;  /* 0x000000000080781c */ /* 0x000fe20000f2e170 */
[----:B------:R-:W4:Y:S01]  /*1a00*/  LDCU UR48, c[0x0][0x390] ;  /* 0x00007200ff3077ac */ /* 0x000f220008000800 */
[----:B------:R-:W-:Y:S01]  /*1a10*/  UISETP.NE.AND UP1, UPT, UR18, URZ, UPT ;  /* 0x000000ff1200728c */ /* 0x000fe2000bf25270 */
[----:B------:R-:W1:Y:S01]  /*1a20*/  LDCU UR47, c[0x0][0x370] ;  /* 0x00006e00ff2f77ac */ /* 0x000e620008000800 */
[----:B--2---:R-:W-:Y:S01]  /*1a30*/  UIADD3 UR5, UPT, UPT, UR5, 0x1f, URZ ;  /* 0x0000001f05057890 */ /* 0x004fe2000fffe0ff */
[----:B------:R-:W2:Y:S03]  /*1a40*/  LDCU.64 UR36, c[0x0][0x348] ;  /* 0x00006900ff2477ac */ /* 0x000ea60008000a00 */
[----:B------:R-:W-:-:S02]  /*1a50*/  USHF.R.S32.HI UR4, URZ, 0x1f, UR5 ;  /* 0x0000001fff047899 */ /* 0x000fc40008011405 */
[----:B------:R-:W-:Y:S02]  /*1a60*/  USHF.L.U32 UR51, UR21, 0x6, URZ ;  /* 0x0000000615337899 */ /* 0x000fe400080006ff */
[----:B------:R-:W-:Y:S02]  /*1a70*/  ULEA.HI UR4, UR4, UR5, URZ, 0x5 ;  /* 0x0000000504047291 */ /* 0x000fe4000f8f28ff */
[----:B------:R-:W-:Y:S02]  /*1a80*/  USHF.L.U32 UR5, UR21, 0x5, URZ ;  /* 0x0000000515057899 */ /* 0x000fe400080006ff */
[----:B------:R-:W-:Y:S02]  /*1a90*/  USHF.R.S32.HI UR4, URZ, 0x5, UR4 ;  /* 0x00000005ff047899 */ /* 0x000fe40008011404 */
[----:B------:R-:W-:Y:S02]  /*1aa0*/  ULOP3.LUT UR50, UR5, 0x20, URZ, 0xc0, !UPT ;  /* 0x0000002005327892 */ /* 0x000fe4000f8ec0ff */
[----:B---3--:R-:W-:Y:S01]  /*1ab0*/  UIMAD UR4, UR4, UR6, URZ ;  /* 0x00000006040472a4 */ /* 0x008fe2000f8e02ff */
[----:B-1----:R-:W1:Y:S03]  /*1ac0*/  LDCU UR46, c[0x0][0x374] ;  /* 0x00006e80ff2e77ac */ /* 0x002e660008000800 */
[----:B----4-:R-:W-:-:S02]  /*1ad0*/  UIMAD UR48, UR4, UR48, URZ ;  /* 0x00000030043072a4 */ /* 0x010fc4000f8e02ff */
[----:B------:R-:W-:Y:S02]  /*1ae0*/  USEL UR33, UR53, 0x2, UP1 ;  /* 0x0000000235217887 */ /* 0x000fe40008800000 */
[----:B------:R-:W-:Y:S02]  /*1af0*/  UISETP.NE.AND UP2, UPT, UR48, URZ, UPT ;  /* 0x000000ff3000728c */ /* 0x000fe4000bf45270 */
[----:B------:R-:W-:Y:S01]  /*1b00*/  UISETP.LT.U32.AND UP0, UPT, UR48, 0x23, UPT ;  /* 0x000000233000788c */ /* 0x000fe2000bf01070 */
[----:B------:R-:W-:Y:S01]  /*1b10*/  UMOV UR23, 0x1 ;  /* 0x0000000100177882 */ /* 0x000fe20000000000 */
[----:B------:R-:W-:Y:S02]  /*1b20*/  UMOV UR26, URZ ;  /* 0x000000ff001a7c82 */ /* 0x000fe40008000000 */
[----:B------:R-:W-:Y:S01]  /*1b30*/  USEL UR4, UR48, 0x23, UP0 ;  /* 0x0000002330047887 */ /* 0x000fe20008000000 */
[----:B------:R-:W-:Y:S01]  /*1b40*/  UMOV UR27, URZ ;  /* 0x000000ff001b7c82 */ /* 0x000fe20008000000 */
[----:B------:R-:W-:-:S02]  /*1b50*/  UMOV UR34, URZ ;  /* 0x000000ff00227c82 */ /* 0x000fc40008000000 */
[----:B------:R-:W-:Y:S02]  /*1b60*/  UIADD3 UR5, UPT, UPT, UR4, -0x1, URZ ;  /* 0xffffffff04057890 */ /* 0x000fe4000fffe0ff */
[----:B------:R-:W-:Y:S02]  /*1b70*/  @!UP2 UIADD3 UR5, UPT, UPT, UR4, URZ, URZ ;  /* 0x000000ff0405a290 */ /* 0x000fe4000fffe0ff */
[----:B------:R-:W-:Y:S02]  /*1b80*/  UIADD3 UR45, UPT, UPT, UR48, -UR4, URZ ;  /* 0x80000004302d7290 */ /* 0x000fe4000fffe0ff */
[----:B-12---:R-:W-:-:S12]  /*1b90*/  UIADD3 UR49, UPT, UPT, UR5, 0x1, URZ ;  /* 0x0000000105317890 */ /* 0x006fd8000fffe0ff */
.L_x_40:
[----:B------:R-:W1:Y:S01]  /*1ba0*/  S2UR UR25, SR_CgaCtaId ;  /* 0x00000000001979c3 */ /* 0x000e620000008800 */
[----:B------:R-:W-:Y:S01]  /*1bb0*/  UMOV UR4, 0x400 ;  /* 0x0000040000047882 */ /* 0x000fe20000000000 */
[----:B------:R-:W-:Y:S01]  /*1bc0*/  MOV R0, UR23 ;  /* 0x0000001700007c02 */ /* 0x000fe20008000f00 */
[----:B------:R-:W-:Y:S02]  /*1bd0*/  UISETP.NE.AND UP0, UPT, UR48, URZ, UPT ;  /* 0x000000ff3000728c */ /* 0x000fe4000bf05270 */
[----:B------:R-:W-:Y:S01]  /*1be0*/  ULEA UR19, UR20, UR50, 0x6 ;  /* 0x0000003214137291 */ /* 0x000fe2000f8e30ff */
[----:B------:R-:W-:Y:S01]  /*1bf0*/  SHF.L.U32 R0, R0, 0x1f, RZ ;  /* 0x0000001f00007819 */ /* 0x000fe200000006ff */
[----:B------:R-:W-:Y:S01]  /*1c00*/  UMOV UR24, URZ ;  /* 0x000000ff00187c82 */ /* 0x000fe20008000000 */
[----:B------:R-:W-:Y:S01]  /*1c10*/  UMOV UR21, URZ ;  /* 0x000000ff00157c82 */ /* 0x000fe20008000000 */
[----:B------:R-:W-:Y:S01]  /*1c20*/  UMOV UR20, URZ ;  /* 0x000000ff00147c82 */ /* 0x000fe20008000000 */
[----:B-1----:R-:W-:-:S04]  /*1c30*/  ULEA UR25, UR25, UR4, 0x18 ;  /* 0x0000000419197291 */ /* 0x002fc8000f8ec0ff */
[----:B------:R-:W-:-:S09]  /*1c40*/  ULEA UR4, UR26, UR25, 0x3 ;  /* 0x000000191a047291 */ /* 0x000fd2000f8e18ff */
[----:B------:R1:W2:Y:S01]  /*1c50*/  SYNCS.PHASECHK.TRANS64.TRYWAIT P0, [UR4+0x118], R0 ;  /* 0x00011800ff0075a7 */ /* 0x0002a20008001104 */
[----:B------:R-:W-:-:S04]  /*1c60*/  ULEA.HI UR4, UR44, UR44, URZ, 0x1 ;  /* 0x0000002c2c047291 */ /* 0x000fc8000f8f08ff */
[----:B------:R-:W-:-:S04]  /*1c70*/  USHF.L.U32 UR4, UR4, 0x6, URZ ;  /* 0x0000000604047899 */ /* 0x000fc800080006ff */
[----:B------:R-:W-:-:S04]  /*1c80*/  ULOP3.LUT UR4, UR4, 0xffffff80, URZ, 0xc0, !UPT ;  /* 0xffffff8004047892 */ /* 0x000fc8000f8ec0ff */
[----:B------:R-:W-:Y:S01]  /*1c90*/  ULOP3.LUT UR35, UR4, 0x40, UR51, 0xf8, !UPT ;  /* 0x0000004004237892 */ /* 0x000fe2000f8ef833 */
[----:B------:R-:W-:Y:S11]  /*1ca0*/  BRA.U !UP0, `(.L_x_23) ;  /* 0x0000000508607547 */ /* 0x000ff6000b800000 */
[----:B------:R-:W3:Y:S01]  /*1cb0*/  LDCU.128 UR8, c[0x0][0x480] ;  /* 0x00009000ff0877ac */ /* 0x000ee20008000c00 */
[----:B------:R-:W4:Y:S01]  /*1cc0*/  LDCU.64 UR12, c[0x0][0x490] ;  /* 0x00009200ff0c77ac */ /* 0x000f220008000a00 */
[----:B------:R-:W1:Y:S01]  /*1cd0*/  LDCU.64 UR20, c[0x0][0x4b0] ;  /* 0x00009600ff1477ac */ /* 0x000e620008000a00 */
[----:B------:R-:W1:Y:S01]  /*1ce0*/  LDCU.64 UR16, c[0x0][0x4d0] ;  /* 0x00009a00ff1077ac */ /* 0x000e620008000a00 */
[----:B------:R-:W1:Y:S01]  /*1cf0*/  LDCU UR43, c[0x0][0x390] ;  /* 0x00007200ff2b77ac */ /* 0x000e620008000800 */
[----:B---3--:R-:W-:Y:S02]  /*1d00*/  UIMAD.WIDE.U32 UR4, UR35, UR9, URZ ;  /* 0x00000009230472a5 */ /* 0x008fe4000f8e00ff */
[----:B------:R-:W-:Y:S01]  /*1d10*/  UISETP.NE.AND UP0, UPT, UR8, 0x1, UPT ;  /* 0x000000010800788c */ /* 0x000fe2000bf05270 */
[----:B------:R-:W3:Y:S04]  /*1d20*/  LDCU UR44, c[0x0][0x38c] ;  /* 0x00007180ff2c77ac */ /* 0x000ee80008000800 */
[----:B------:R-:W-:Y:S01]  /*1d30*/  UMOV UR4, UR5 ;  /* 0x0000000500047c82 */ /* 0x000fe20008000000 */
[----:B------:R-:W1:Y:S01]  /*1d40*/  LDCU.64 UR14, c[0x0][0x4b8] ;  /* 0x00009700ff0e77ac */ /* 0x000e620008000a00 */
[----:B------:R-:W-:-:S02]  /*1d50*/  USHF.R.U32.HI UR6, URZ, UR10, UR4 ;  /* 0x0000000aff067299 */ /* 0x000fc40008011604 */
[----:B------:R-:W-:Y:S02]  /*1d60*/  UIADD3 UR34, UPT, UPT, UR49, UR27, URZ ;  /* 0x0000001b31227290 */ /* 0x000fe4000fffe0ff */
[----:B------:R-:W-:Y:S02]  /*1d70*/  USEL UR6, UR35, UR6, !UP0 ;  /* 0x0000000623067287 */ /* 0x000fe4000c000000 */
[----:B------:R-:W-:Y:S02]  /*1d80*/  UISETP.NE.AND UP0, UPT, UR11, 0x1, UPT ;  /* 0x000000010b00788c */ /* 0x000fe4000bf05270 */
[----:B----4-:R-:W-:Y:S02]  /*1d90*/  UIMAD.WIDE.U32 UR4, UR6, UR12, URZ ;  /* 0x0000000c060472a5 */ /* 0x010fe4000f8e00ff */
[----:B------:R-:W-:Y:S01]  /*1da0*/  UIADD3 UR7, UPT, UPT, -UR6, URZ, URZ ;  /* 0x000000ff06077290 */ /* 0x000fe2000fffe1ff */
[----:B------:R-:W-:-:S03]  /*1db0*/  UMOV UR24, URZ ;  /* 0x000000ff00187c82 */ /* 0x000fc60008000000 */
[----:B------:R-:W-:Y:S01]  /*1dc0*/  UIMAD UR7, UR8, UR7, UR35 ;  /* 0x00000007080772a4 */ /* 0x000fe2000f8e0223 */
[----:B------:R-:W-:Y:S02]  /*1dd0*/  UMOV UR4, UR5 ;  /* 0x0000000500047c82 */ /* 0x000fe40008000000 */
[----:B------:R-:W-:Y:S02]  /*1de0*/  USHF.R.U32.HI UR13, URZ, UR13, UR4 ;  /* 0x0000000dff0d7299 */ /* 0x000fe40008011604 */
[----:B------:R-:W4:Y:S02]  /*1df0*/  LDCU.64 UR4, c[0x0][0x4d8] ;  /* 0x00009b00ff0477ac */ /* 0x000f240008000a00 */
[----:B------:R-:W-:-:S04]  /*1e00*/  USEL UR13, UR6, UR13, !UP0 ;  /* 0x0000000d060d7287 */ /* 0x000fc8000c000000 */
[----:B------:R-:W-:-:S04]  /*1e10*/  UIADD3 UR12, UPT, UPT, -UR13, URZ, URZ ;  /* 0x000000ff0d0c7290 */ /* 0x000fc8000fffe1ff */
[----:B------:R-:W-:Y:S02]  /*1e20*/  UIMAD UR12, UR11, UR12, UR6 ;  /* 0x0000000c0b0c72a4 */ /* 0x000fe4000f8e0206 */
[----:B-1----:R-:W-:Y:S02]  /*1e30*/  UIMAD UR11, UR7, UR20, UR16 ;  /* 0x00000014070b72a4 */ /* 0x002fe4000f8e0210 */
[----:B------:R-:W-:Y:S01]  /*1e40*/  UIMAD UR12, UR12, UR21, UR17 ;  /* 0x000000150c0c72a4 */ /* 0x000fe2000f8e0211 */
[----:B------:R-:W-:Y:S01]  /*1e50*/  UMOV UR6, UR26 ;  /* 0x0000001a00067c82 */ /* 0x000fe20008000000 */
[----:B------:R-:W-:Y:S01]  /*1e60*/  UMOV UR20, URZ ;  /* 0x000000ff00147c82 */ /* 0x000fe20008000000 */
[----:B---3--:R-:W-:-:S09]  /*1e70*/  UMOV UR21, URZ ;  /* 0x000000ff00157c82 */ /* 0x008fd20008000000 */
.L_x_29:
[----:B------:R-:W-:Y:S01]  /*1e80*/  @!P3 MOV R3, 0x3000 ;  /* 0x000030000003b802 */ /* 0x000fe20000000f00 */
[----:B------:R-:W-:Y:S01]  /*1e90*/  ULEA UR9, UR6, UR25, 0x3 ;  /* 0x0000001906097291 */ /* 0x000fe2000f8e18ff */
[----:B-12---:R-:W-:Y:S11]  /*1ea0*/  @P0 BRA `(.L_x_24) ;  /* 0x0000000000100947 */ /* 0x006ff60003800000 */
[----:B------:R-:W-:Y:S04]  /*1eb0*/  MOV R4, UR23 ;  /* 0x0000001700047c02 */ /* 0x000fe80008000f00 */
[----:B------:R-:W-:Y:S04]  /*1ec0*/  SHF.L.U32 R4, R4, 0x1f, RZ ;  /* 0x0000001f04047819 */ /* 0x000fe800000006ff */
[----:B------:R-:W1:Y:S02]  /*1ed0*/  SYNCS.PHASECHK.TRANS64.TRYWAIT P0, [UR9+0x118], R4 ;  /* 0x00011804ff0075a7 */ /* 0x000e640008001109 */
[----:B-1----:R-:W-:Y:S05]  /*1ee0*/  @!P0 BRA `(.L_x_25) ;  /* 0x0000007400548947 */ /* 0x002fea0003800000 */
.L_x_24:
[----:B------:R2:W-:Y:S01]  /*1ef0*/  @!P3 SYNCS.ARRIVE.TRANS64 RZ, [UR9], R3 ;  /* 0x00000003ffffb9a7 */ /* 0x0005e20008000009 */
[----:B------:R-:W-:Y:S04]  /*1f00*/  ULOP3.LUT UR7, UR33, 0x2, URZ, 0xfc, !UPT ;  /* 0x0000000221077892 */ /* 0x000fe8000f8efcff */
[----:B------:R-:W-:Y:S09]  /*1f10*/  UISETP.NE.AND UP0, UPT, UR7, 0x2, UPT ;  /* 0x000000020700788c */ /* 0x000ff2000bf05270 */
[----:B------:R-:W-:Y:S05]  /*1f20*/  BRA.U UP0, `(.L_x_26) ;  /* 0x0000000100047547 */ /* 0x000fea000b800000 */
[----:B----4-:R-:W-:Y:S05]  /*1f30*/  BPT.TRAP 0x1 ;  /* 0x000000040000795c */ /* 0x010fea0000300000 */
.L_x_26:
[----:B------:R-:W-:Y:S04]  /*1f40*/  BSSY.RECONVERGENT B0, `(.L_x_27) ;  /* 0x0000003000007945 */ /* 0x000fe80003800200 */
[----:B------:R-:W-:Y:S05]  /*1f50*/  @P2 BRA `(.L_x_28) ;  /* 0x0000000000042947 */ /* 0x000fea0003800000 */
[----:B----4-:R-:W-:Y:S05]  /*1f60*/  BPT.TRAP 0x1 ;  /* 0x000000040000795c */ /* 0x010fea0000300000 */
.L_x_28:
[----:B----4-:R-:W-:Y:S05]  /*1f70*/  BSYNC.RECONVERGENT B0 ;  /* 0x0000000000007941 */ /* 0x010fea0003800200 */
.L_x_27:
[----:B------:R-:W-:Y:S02]  /*1f80*/  UIADD3 UR7, UPT, UPT, UR6, 0x1, URZ ;  /* 0x0000000106077890 */ /* 0x000fe4000fffe0ff */
[----:B------:R-:W-:Y:S02]  /*1f90*/  ULEA UR16, UR6, UR25, 0xb ;  /* 0x0000001906107291 */ /* 0x000fe4000f8e58ff */
[----:B------:R-:W-:Y:S02]  /*1fa0*/  UISETP.NE.AND UP0, UPT, UR7, 0x23, UPT ;  /* 0x000000230700788c */ /* 0x000fe4000bf05270 */
[----:B------:R-:W-:Y:S02]  /*1fb0*/  UIADD3 UR30, UP1, UPT, UR36, 0x80, URZ ;  /* 0x00000080241e7890 */ /* 0x000fe4000ff3e0ff */
[----:B------:R-:W-:Y:S02]  /*1fc0*/  USEL UR8, URZ, 0x1, UP0 ;  /* 0x00000001ff087887 */ /* 0x000fe40008000000 */
[----:B------:R-:W-:Y:S02]  /*1fd0*/  USEL UR26, UR7, URZ, UP0 ;  /* 0x000000ff071a7287 */ /* 0x000fe40008000000 */
[----:B------:R-:W-:Y:S02]  /*1fe0*/  ULOP3.LUT UR23, UR23, UR8, URZ, 0x3c, !UPT ;  /* 0x0000000817177292 */ /* 0x000fe4000f8e3cff */
[----:B------:R-:W-:Y:S02]  /*1ff0*/  ULEA UR7, UR26, UR25, 0x3 ;  /* 0x000000191a077291 */ /* 0x000fe4000f8e18ff */
[----:B------:R-:W-:Y:S02]  /*2000*/  ULEA UR8, UR6, UR25, 0xc ;  /* 0x0000001906087291 */ /* 0x000fe4000f8e60ff */
[----:B------:R-:W-:Y:S01]  /*2010*/  ULOP3.LUT UR9, UR9, 0xfefffff8, URZ, 0xc0, !UPT ;  /* 0xfefffff809097892 */ /* 0x000fe2000f8ec0ff */
[----:B-1----:R-:W-:Y:S01]  /*2020*/  MOV R0, UR23 ;  /* 0x0000001700007c02 */ /* 0x002fe20008000f00 */
[----:B------:R-:W-:Y:S02]  /*2030*/  USHF.L.U32 UR10, UR24, 0x5, URZ ;  /* 0x00000005180a7899 */ /* 0x000fe400080006ff */
[----:B------:R-:W-:Y:S01]  /*2040*/  UIADD3.X UR31, UPT, UPT, URZ, UR37, URZ, UP1, !UPT ;  /* 0x00000025ff1f7290 */ /* 0x000fe20008ffe4ff */
[----:B------:R-:W-:Y:S01]  /*2050*/  SHF.L.U32 R0, R0, 0x1f, RZ ;  /* 0x0000001f00007819 */ /* 0x000fe200000006ff */
[----:B------:R-:W-:Y:S02]  /*2060*/  UIADD3 UR8, UPT, UPT, UR8, 0x3400, URZ ;  /* 0x0000340008087890 */ /* 0x000fe4000fffe0ff */
[----:B------:R-:W-:Y:S01]  /*2070*/  UIADD3 UR28, UP0, UPT, UR36, 0x180, URZ ;  /* 0x00000180241c7890 */ /* 0x000fe2000ff1e0ff */
[----:B------:R3:W1:Y:S01]  /*2080*/  SYNCS.PHASECHK.TRANS64.TRYWAIT P0, [UR7+0x118], R0 ;  /* 0x00011800ff0075a7 */ /* 0x0006620008001107 */
[----:B------:R-:W-:Y:S02]  /*2090*/  UIMAD UR7, UR20, UR14, UR4 ;  /* 0x0000000e140772a4 */ /* 0x000fe4000f8e0204 */
[----:B------:R-:W-:Y:S02]  /*20a0*/  UIMAD UR6, UR21, UR15, UR5 ;  /* 0x0000000f150672a4 */ /* 0x000fe4000f8e0205 */
[----:B------:R-:W-:Y:S02]  /*20b0*/  UIADD3.X UR29, UPT, UPT, URZ, UR37, URZ, UP0, !UPT ;  /* 0x00000025ff1d7290 */ /* 0x000fe400087fe4ff */
[----:B------:R-:W-:Y:S02]  /*20c0*/  UPRMT UR6, UR7, 0x40, UR6 ;  /* 0x0000004007067896 */ /* 0x000fe40008000006 */
[----:B------:R-:W-:Y:S02]  /*20d0*/  UIADD3 UR16, UPT, UPT, UR16, 0x26400, URZ ;  /* 0x0002640010107890 */ /* 0x000fe4000fffe0ff */
[----:B------:R-:W-:Y:S02]  /*20e0*/  UPRMT UR6, UR6, 0x5410, URZ ;  /* 0x0000541006067896 */ /* 0x000fe400080000ff */
[----:B------:R-:W-:Y:S02]  /*20f0*/  UIADD3 UR32, UPT, UPT, UR20, 0x1, URZ ;  /* 0x0000000114207890 */ /* 0x000fe4000fffe0ff */
[----:B------:R-:W-:Y:S02]  /*2100*/  UIADD3 UR22, UPT, UPT, UR21, 0x1, URZ ;  /* 0x0000000115167890 */ /* 0x000fe4000fffe0ff */
[----:B------:R-:W-:Y:S02]  /*2110*/  UISETP.NE.AND UP2, UPT, UR32, UR44, UPT ;  /* 0x0000002c2000728c */ /* 0x000fe4000bf45270 */
[----:B------:R-:W-:Y:S02]  /*2120*/  UIADD3 UR27, UPT, UPT, UR27, 0x1, URZ ;  /* 0x000000011b1b7890 */ /* 0x000fe4000fffe0ff */
[----:B------:R-:W-:Y:S01]  /*2130*/  UIADD3 UR7, UPT, UPT, UR24, 0x1, URZ ;  /* 0x0000000118077890 */ /* 0x000fe2000fffe0ff */
[----:B------:R-:W-:Y:S01]  /*2140*/  UMOV UR40, 0x0 ;  /* 0x0000000000287882 */ /* 0x000fe20000000000 */
[----:B------:R-:W-:Y:S01]  /*2150*/  UMOV UR41, 0x10000000 ;  /* 0x1000000000297882 */ /* 0x000fe20000000000 */
[----:B------:R-:W-:Y:S01]  /*2160*/  UMOV UR17, UR9 ;  /* 0x0000000900117c82 */ /* 0x000fe20008000000 */
[----:B------:R4:W-:Y:S01]  /*2170*/  UTMALDG.4D.IM2COL.2CTA [UR8], [UR30], UR6, desc[UR40] ;  /* 0x000028081e0073b4 */ /* 0x0009e20008259006 */
[----:B------:R-:W-:Y:S02]  /*2180*/  UMOV UR18, UR10 ;  /* 0x0000000a00127c82 */ /* 0x000fe40008000000 */
[----:B------:R-:W-:Y:S04]  /*2190*/  @UP2 UIADD3 UR22, UPT, UPT, UR21, URZ, URZ ;  /* 0x000000ff15162290 */ /* 0x000fe8000fffe0ff */
[----:B------:R-:W-:Y:S01]  /*21a0*/  UISETP.NE.AND UP0, UPT, UR22, UR43, UPT ;  /* 0x0000002b1600728c */ /* 0x000fe2000bf05270 */
[----:B------:R2:W-:Y:S10]  /*21b0*/  UTMALDG.4D.2CTA [UR16], [UR28], desc[UR40] ;  /* 0x000028101c0075b4 */ /* 0x0005f40008219000 */
[----:B------:R-:W-:Y:S07]  /*21c0*/  @UP0 UIADD3 UR7, UPT, UPT, UR24, URZ, URZ ;  /* 0x000000ff18070290 */ /* 0x000fee000fffe0ff */
[----:B------:R-:W-:Y:S01]  /*21d0*/  UMOV UR24, UR7 ;  /* 0x0000000700187c82 */ /* 0x000fe20008000000 */
[----:B----4-:R-:W-:Y:S01]  /*21e0*/  UMOV UR6, UR26 ;  /* 0x0000001a00067c82 */ /* 0x010fe20008000000 */
[----:B--2---:R-:W-:Y:S02]  /*21f0*/  USEL UR21, UR22, URZ, UP0 ;  /* 0x000000ff16157287 */ /* 0x004fe40008000000 */
[----:B------:R-:W-:Y:S02]  /*2200*/  UISETP.NE.AND UP0, UPT, UR27, UR34, UPT ;  /* 0x000000221b00728c */ /* 0x000fe4000bf05270 */
[----:B------:R-:W-:Y:S07]  /*2210*/  USEL UR20, UR32, URZ, UP2 ;  /* 0x000000ff20147287 */ /* 0x000fee0009000000 */
[----:B---3--:R-:W-:Y:S05]  /*2220*/  BRA.U UP0, `(.L_x_29) ;  /* 0xfffffffd00147547 */ /* 0x008fea000b83ffff */
.L_x_23:
[----:B------:R-:W-:Y:S01]  /*2230*/  ULEA UR4, UR26, UR25, 0x3 ;  /* 0x000000191a047291 */ /* 0x000fe2000f8e18ff */
[----:B-1----:R-:W-:Y:S01]  /*2240*/  MOV R0, UR23 ;  /* 0x0000001700007c02 */ /* 0x002fe20008000f00 */
[----:B------:R-:W-:Y:S01]  /*2250*/  @!P1 SYNCS.ARRIVE.TRANS64.A1T0 RZ, [UR25+0x268], RZ ;  /* 0x000268ffffff99a7 */ /* 0x000fe20008100019 */
[----:B------:R-:W-:Y:S02]  /*2260*/  UISETP.GE.AND UP0, UPT, UR45, 0x1, UPT ;  /* 0x000000012d00788c */ /* 0x000fe4000bf06270 */
[----:B------:R-:W-:-:S04]  /*2270*/  SHF.L.U32 R0, R0, 0x1f, RZ ;  /* 0x0000001f00007819 */ /* 0x000fc800000006ff */
[----:B--2---:R1:W2:Y:S03]  /*2280*/  SYNCS.PHASECHK.TRANS64.TRYWAIT P0, [UR4+0x118], R0 ;  /* 0x00011800ff0075a7 */ /* 0x0042a60008001104 */
[----:B------:R-:W-:Y:S05]  /*2290*/  BRA.U !UP0, `(.L_x_30) ;  /* 0x00000005085c7547 */ /* 0x000fea000b800000 */
        /* <DEDUP_REMOVED lines=16> */
[----:B------:R-:W-:-:S03]  /*23a0*/  UMOV UR32, UR45 ;  /* 0x0000002d00207c82 */ /* 0x000fc60008000000 */
        /* <DEDUP_REMOVED lines=9> */
[----:B---3--:R-:W-:-:S11]  /*2440*/  UMOV UR6, UR26 ;  /* 0x0000001a00067c82 */ /* 0x008fd60008000000 */
.L_x_36:
[----:B------:R-:W-:Y:S01]  /*2450*/  @!P3 MOV R3, 0x3000 ;  /* 0x000030000003b802 */ /* 0x000fe20000000f00 */
[----:B------:R-:W-:Y:S01]  /*2460*/  ULEA UR9, UR6, UR25, 0x3 ;  /* 0x0000001906097291 */ /* 0x000fe2000f8e18ff */
[----:B-12---:R-:W-:Y:S11]  /*2470*/  @P0 BRA `(.L_x_31) ;  /* 0x0000000000100947 */ /* 0x006ff60003800000 */
[----:B------:R-:W-:Y:S04]  /*2480*/  MOV R4, UR23 ;  /* 0x0000001700047c02 */ /* 0x000fe80008000f00 */
[----:B------:R-:W-:Y:S04]  /*2490*/  SHF.L.U32 R4, R4, 0x1f, RZ ;  /* 0x0000001f04047819 */ /* 0x000fe800000006ff */
[----:B------:R-:W1:Y:S02]  /*24a0*/  SYNCS.PHASECHK.TRANS64.TRYWAIT P0, [UR9+0x118], R4 ;  /* 0x00011804ff0075a7 */ /* 0x000e640008001109 */
[----:B-1----:R-:W-:Y:S05]  /*24b0*/  @!P0 BRA `(.L_x_32) ;  /* 0x0000006c00f88947 */ /* 0x002fea0003800000 */
.L_x_31:
[----:B------:R2:W-:Y:S01]  /*24c0*/  @!P3 SYNCS.ARRIVE.TRANS64 RZ, [UR9], R3 ;  /* 0x00000003ffffb9a7 */ /* 0x0005e20008000009 */
[----:B------:R-:W-:Y:S04]  /*24d0*/  ULOP3.LUT UR7, UR33, 0x2, URZ, 0xfc, !UPT ;  /* 0x0000000221077892 */ /* 0x000fe8000f8efcff */
[----:B------:R-:W-:Y:S09]  /*24e0*/  UISETP.NE.AND UP0, UPT, UR7, 0x2, UPT ;  /* 0x000000020700788c */ /* 0x000ff2000bf05270 */
[----:B------:R-:W-:Y:S05]  /*24f0*/  BRA.U UP0, `(.L_x_33) ;  /* 0x0000000100047547 */ /* 0x000fea000b800000 */
[----:B----4-:R-:W-:Y:S05]  /*2500*/  BPT.TRAP 0x1 ;  /* 0x000000040000795c */ /* 0x010fea0000300000 */
.L_x_33:
[----:B------:R-:W-:Y:S04]  /*2510*/  BSSY.RECONVERGENT B0, `(.L_x_34) ;  /* 0x0000003000007945 */ /* 0x000fe80003800200 */
[----:B------:R-:W-:Y:S05]  /*2520*/  @P2 BRA `(.L_x_35) ;  /* 0x0000000000042947 */ /* 0x000fea0003800000 */
[----:B----4-:R-:W-:Y:S05]  /*2530*/  BPT.TRAP 0x1 ;  /* 0x000000040000795c */ /* 0x010fea0000300000 */
.L_x_35:
[----:B----4-:R-:W-:Y:S05]  /*2540*/  BSYNC.RECONVERGENT B0 ;  /* 0x0000000000007941 */ /* 0x010fea0003800200 */
.L_x_34:
        /* <DEDUP_REMOVED lines=26> */
[----:B------:R-:W-:Y:S01]  /*26f0*/  UIADD3 UR7, UPT, UPT, UR24, 0x1, URZ ;  /* 0x0000000118077890 */ /* 0x000fe2000fffe0ff */
[----:B------:R-:W-:Y:S01]  /*2700*/  UMOV UR40, 0x0 ;  /* 0x0000000000287882 */ /* 0x000fe20000000000 */
[----:B------:R-:W-:Y:S01]  /*2710*/  UMOV UR41, 0x10000000 ;  /* 0x1000000000297882 */ /* 0x000fe20000000000 */
[----:B------:R-:W-:Y:S01]  /*2720*/  UMOV UR17, UR9 ;  /* 0x0000000900117c82 */ /* 0x000fe20008000000 */
[----:B------:R4:W-:Y:S01]  /*2730*/  UTMALDG.4D.IM2COL.2CTA [UR8], [UR30], UR6, desc[UR40] ;  /* 0x000028081e0073b4 */ /* 0x0009e20008259006 */
[----:B------:R-:W-:Y:S04]  /*2740*/  UMOV UR18, UR10 ;  /* 0x0000000a00127c82 */ /* 0x000fe80008000000 */
[----:B------:R-:W-:Y:S04]  /*2750*/  @UP2 UIADD3 UR22, UPT, UPT, UR21, URZ, URZ ;  /* 0x000000ff15162290 */ /* 0x000fe8000fffe0ff */
[----:B------:R-:W-:Y:S01]  /*2760*/  UISETP.NE.AND UP0, UPT, UR22, UR43, UPT ;  /* 0x0000002b1600728c */ /* 0x000fe2000bf05270 */
[----:B------:R2:W-:Y:S10]  /*2770*/  UTMALDG.4D.2CTA [UR16], [UR28], desc[UR40] ;  /* 0x000028101c0075b4 */ /* 0x0005f40008219000 */
[----:B------:R-:W-:Y:S07]  /*2780*/  @UP0 UIADD3 UR7, UPT, UPT, UR24, URZ, URZ ;  /* 0x000000ff18070290 */ /* 0x000fee000fffe0ff */
[----:B------:R-:W-:Y:S01]  /*2790*/  UMOV UR24, UR7 ;  /* 0x0000000700187c82 */ /* 0x000fe20008000000 */
[----:B----4-:R-:W-:Y:S02]  /*27a0*/  UIADD3 UR6, UPT, UPT, UR32, -0x1, URZ ;  /* 0xffffffff20067890 */ /* 0x010fe4000fffe0ff */
[----:B--2---:R-:W-:Y:S02]  /*27b0*/  USEL UR21, UR22, URZ, UP0 ;  /* 0x000000ff16157287 */ /* 0x004fe40008000000 */
[----:B------:R-:W-:Y:S02]  /*27c0*/  UISETP.GT.U32.AND UP0, UPT, UR32, 0x1, UPT ;  /* 0x000000012000788c */ /* 0x000fe4000bf04070 */
[----:B------:R-:W-:Y:S01]  /*27d0*/  USEL UR20, UR27, URZ, UP2 ;  /* 0x000000ff1b147287 */ /* 0x000fe20009000000 */
[----:B------:R-:W-:Y:S01]  /*27e0*/  UMOV UR32, UR6 ;  /* 0x0000000600207c82 */ /* 0x000fe20008000000 */
[----:B------:R-:W-:Y:S05]  /*27f0*/  UMOV UR6, UR26 ;  /* 0x0000001a00067c82 */ /* 0x000fea0008000000 */
[----:B---3--:R-:W-:Y:S05]  /*2800*/  BRA.U UP0, `(.L_x_36) ;  /* 0xfffffffd00107547 */ /* 0x008fea000b83ffff */
.L_x_30:
[----:B------:R-:W-:Y:S01]  /*2810*/  SHF.L.U32 R3, R2, 0x1f, RZ ;  /* 0x0000001f02037819 */ /* 0x000fe200000006ff */
[----:B------:R-:W-:-:S03]  /*2820*/  NOP ;  /* 0x0000000000007918 */ /* 0x000fc60000000000 */
[----:B-12---:R-:W1:Y:S02]  /*2830*/  SYNCS.PHASECHK.TRANS64.TRYWAIT P0, [UR25+0x270], R3 ;  /* 0x00027003ff0075a7 */ /* 0x006e640008001119 */
[----:B-1----:R-:W-:Y:S05]  /*2840*/  @!P0 BRA `(.L_x_37) ;  /* 0x0000006c002c8947 */ /* 0x002fea0003800000 */
.L_x_161:
[----:B------:R-:W2:Y:S01]  /*2850*/  LDS.128 R4, [UR25+0x2b0] ;  /* 0x0002b019ff047984 */ /* 0x000ea20008000c00 */
[----:B------:R-:W-:Y:S02]  /*2860*/  UIADD3 UR4, UPT, UPT, UR25, 0x278, URZ ;  /* 0x0000027819047890 */ /* 0x000fe4000fffe0ff */
[----:B------:R-:W-:Y:S01]  /*2870*/  UISETP.GE.AND UP0, UPT, UR39, 0x1, UPT ;  /* 0x000000012700788c */ /* 0x000fe2000bf06270 */
[----:B------:R-:W-:Y:S01]  /*2880*/  @!PT LDS RZ, [RZ] ;  /* 0x00000000fffff984 */ /* 0x000fe20000000800 */
[----:B------:R-:W-:Y:S01]  /*2890*/  @!PT LDS RZ, [RZ] ;  /* 0x00000000fffff984 */ /* 0x000fe20000000800 */
[----:B------:R-:W-:Y:S01]  /*28a0*/  @!PT LDS RZ, [RZ] ;  /* 0x00000000fffff984 */ /* 0x000fe20000000800 */
[----:B------:R-:W-:Y:S01]  /*28b0*/  @!PT LDS RZ, [RZ] ;  /* 0x00000000fffff984 */ /* 0x000fe20000000800 */
[----:B------:R3:W-:Y:S06]  /*28c0*/  MEMBAR.ALL.CTA ;  /* 0x0000000000007992 */ /* 0x0007ec0000008000 */
[----:B---3--:R-:W3:Y:S01]  /*28d0*/  FENCE.VIEW.ASYNC.S ;  /* 0x00000000000073c6 */ /* 0x008ee20000000000 */
[----:B------:R-:W-:-:S09]  /*28e0*/  UPRMT UR4, URZ, 0x654, UR4 ;  /* 0x00000654ff047896 */ /* 0x000fd20008000004 */
[----:B---3--:R-:W-:Y:S01]  /*28f0*/  SYNCS.ARRIVE.TRANS64.RED.A1T0 RZ, [UR4], RZ ;  /* 0x000000ffffff79a7 */ /* 0x008fe20008100404 */
[----:B--2---:R-:W-:-:S13]  /*2900*/  LOP3.LUT P0, RZ, R6, 0x1, RZ, 0xc0, !PT ;  /* 0x0000000106ff7812 */ /* 0x004fda000780c0ff */
[----:B------:R-:W-:Y:S01]  /*2910*/  VOTEU.ANY UP1, P0 ;  /* 0x0000000000ff7886 */ /* 0x000fe20000020100 */
[----:B------:R-:W-:-:S13]  /*2920*/  PLOP3.LUT P0, PT, PT, PT, UP1, 0x80, 0x8 ;  /* 0x000000000008781c */ /* 0x000fda0003f0f018 */
[----:B-1----:R-:W-:Y:S02]  /*2930*/  @P0 MOV R0, R4 ;  /* 0x0000000400000202 */ /* 0x002fe40000000f00 */
[----:B------:R-:W-:Y:S02]  /*2940*/  @P0 LOP3.LUT R4, R5, 0xffff, RZ, 0xc0, !PT ;  /* 0x0000ffff05040812 */ /* 0x000fe400078ec0ff */
[----:B------:R-:W-:Y:S02]  /*2950*/  @P0 R2UR UR6, R0 ;  /* 0x00000000000602ca */ /* 0x000fe400000e0000 */
[----:B------:R-:W-:-:S11]  /*2960*/  @P0 R2UR UR5, R4 ;  /* 0x00000000040502ca */ /* 0x000fd600000e0000 */
[----:B------:R-:W-:Y:S02]  /*2970*/  @UP1 UMOV UR42, UR6 ;  /* 0x00000006002a1c82 */ /* 0x000fe40008000000 */
[----:B------:R-:W-:Y:S01]  /*2980*/  @UP1 UMOV UR38, UR5 ;  /* 0x0000000500261c82 */ /* 0x000fe20008000000 */
[----:B------:R-:W-:Y:S05]  /*2990*/  BRA.U !UP0, `(.L_x_38) ;  /* 0x0000000108d47547 */ /* 0x000fea000b800000 */
[----:B------:R-:W1:Y:S01]  /*29a0*/  LDCU.128 UR16, c[0x0][0xb10] ;  /* 0x00016200ff1077ac */ /* 0x000e620008000c00 */
[----:B------:R-:W2:Y:S01]  /*29b0*/  LDCU UR21, c[0x0][0xb20] ;  /* 0x00016400ff1577ac */ /* 0x000ea20008000800 */
[----:B------:R-:W3:Y:S01]  /*29c0*/  LDCU UR20, c[0x0][0xb0c] ;  /* 0x00016180ff1477ac */ /* 0x000ee20008000800 */
[----:B------:R-:W4:Y:S01]  /*29d0*/  LDCU.64 UR8, c[0x0][0xb28] ;  /* 0x00016500ff0877ac */ /* 0x000f220008000a00 */
[----:B------:R-:W-:Y:S02]  /*29e0*/  UISETP.NE.AND UP3, UPT, UR39, 0x1, UPT ;  /* 0x000000012700788c */ /* 0x000fe4000bf65270 */
[----:B-1----:R-:W-:Y:S02]  /*29f0*/  UIMAD.WIDE.U32 UR4, UR46, UR19, URZ ;  /* 0x000000132e0472a5 */ /* 0x002fe4000f8e00ff */
[----:B------:R-:W-:Y:S02]  /*2a00*/  UIMAD.WIDE.U32 UR6, UR47, UR16, URZ ;  /* 0x000000102f0672a5 */ /* 0x000fe4000f8e00ff */
[----:B------:R-:W-:-:S02]  /*2a10*/  UISETP.NE.AND UP0, UPT, UR18, 0x1, UPT ;  /* 0x000000011200788c */ /* 0x000fc4000bf05270 */
[----:B------:R-:W-:Y:S01]  /*2a20*/  UIMAD.WIDE.U32 UR14, UR38, UR19, URZ ;  /* 0x00000013260e72a5 */ /* 0x000fe2000f8e00ff */
[----:B------:R-:W-:Y:S01]  /*2a30*/  UMOV UR4, UR5 ;  /* 0x0000000500047c82 */ /* 0x000fe20008000000 */
[----:B---3--:R-:W-:Y:S02]  /*2a40*/  UISETP.NE.AND UP2, UPT, UR20, 0x1, UPT ;  /* 0x000000011400788c */ /* 0x008fe4000bf45270 */
[----:B--2---:R-:W-:Y:S02]  /*2a50*/  USHF.R.U32.HI UR5, URZ, UR21, UR4 ;  /* 0x00000015ff057299 */ /* 0x004fe40008011604 */
[----:B------:R-:W-:Y:S01]  /*2a60*/  UIMAD.WIDE.U32 UR12, UR42, UR16, URZ ;  /* 0x000000102a0c72a5 */ /* 0x000fe2000f8e00ff */
[----:B------:R-:W-:Y:S01]  /*2a70*/  UMOV UR4, UR7 ;  /* 0x0000000700047c82 */ /* 0x000fe20008000000 */
[----:B------:R-:W-:Y:S02]  /*2a80*/  USEL UR5, UR46, UR5, !UP0 ;  /* 0x000000052e057287 */ /* 0x000fe4000c000000 */
[----:B------:R-:W-:-:S02]  /*2a90*/  USHF.R.U32.HI UR4, URZ, UR17, UR4 ;  /* 0x00000011ff047299 */ /* 0x000fc40008011604 */
[----:B----4-:R-:W-:Y:S02]  /*2aa0*/  UIMAD.WIDE.U32 UR10, UR5, UR8, URZ ;  /* 0x00000008050a72a5 */ /* 0x010fe4000f8e00ff */
[----:B------:R-:W-:Y:S01]  /*2ab0*/  USEL UR6, UR47, UR4, !UP2 ;  /* 0x000000042f067287 */ /* 0x000fe2000d000000 */
[----:B------:R-:W-:Y:S02]  /*2ac0*/  UMOV UR12, UR13 ;  /* 0x0000000d000c7c82 */ /* 0x000fe40008000000 */
[----:B------:R-:W-:Y:S01]  /*2ad0*/  UMOV UR4, UR15 ;  /* 0x0000000f00047c82 */ /* 0x000fe20008000000 */
[----:B------:R-:W-:Y:S01]  /*2ae0*/  UIMAD.WIDE.U32 UR14, UR6, UR8, URZ ;  /* 0x00000008060e72a5 */ /* 0x000fe2000f8e00ff */
[----:B------:R-:W-:Y:S01]  /*2af0*/  UMOV UR10, UR11 ;  /* 0x0000000b000a7c82 */ /* 0x000fe20008000000 */
[----:B------:R-:W-:Y:S02]  /*2b00*/  USHF.R.U32.HI UR4, URZ, UR21, UR4 ;  /* 0x00000015ff047299 */ /* 0x000fe40008011604 */
[----:B------:R-:W-:-:S03]  /*2b10*/  @UP3 USHF.R.U32.HI UR5, URZ, UR9, UR10 ;  /* 0x00000009ff053299 */ /* 0x000fc6000801160a */
[----:B------:R-:W-:Y:S01]  /*2b20*/  UMOV UR14, UR15 ;  /* 0x0000000f000e7c82 */ /* 0x000fe20008000000 */
[----:B------:R-:W-:Y:S02]  /*2b30*/  USHF.R.U32.HI UR17, URZ, UR17, UR12 ;  /* 0x00000011ff117299 */ /* 0x000fe4000801160c */
[----:B------:R-:W-:Y:S02]  /*2b40*/  USEL UR4, UR38, UR4, !UP0 ;  /* 0x0000000426047287 */ /* 0x000fe4000c000000 */
[----:B------:R-:W-:Y:S02]  /*2b50*/  @UP3 USHF.R.U32.HI UR6, URZ, UR9, UR14 ;  /* 0x00000009ff063299 */ /* 0x000fe4000801160e */
[----:B------:R-:W-:Y:S02]  /*2b60*/  UIMAD UR7, UR39, UR5, URZ ;  /* 0x00000005270772a4 */ /* 0x000fe4000f8e02ff */
[----:B------:R-:W-:Y:S02]  /*2b70*/  USEL UR5, UR42, UR17, !UP2 ;  /* 0x000000112a057287 */ /* 0x000fe4000d000000 */
[----:B------:R-:W-:-:S02]  /*2b80*/  UIMAD UR10, UR39, UR6, URZ ;  /* 0x00000006270a72a4 */ /* 0x000fc4000f8e02ff */
[----:B------:R-:W-:Y:S02]  /*2b90*/  UISETP.GE.AND UP0, UPT, UR4, UR7, UPT ;  /* 0x000000070400728c */ /* 0x000fe4000bf06270 */
[----:B------:R-:W-:Y:S02]  /*2ba0*/  UIMAD.WIDE.U32 UR12, UR4, UR8, URZ ;  /* 0x00000008040c72a5 */ /* 0x000fe4000f8e00ff */
[----:B------:R-:W-:Y:S02]  /*2bb0*/  UISETP.GE.OR UP0, UPT, UR5, UR10, UP0 ;  /* 0x0000000a0500728c */ /* 0x000fe40008706670 */
[----:B------:R-:W-:Y:S02]  /*2bc0*/  UIMAD.WIDE.U32 UR10, UR5, UR8, URZ ;  /* 0x00000008050a72a5 */ /* 0x000fe4000f8e00ff */
[----:B------:R-:W-:Y:S01]  /*2bd0*/  UIADD3 UR12, UPT, UPT, -UR4, URZ, URZ ;  /* 0x000000ff040c7290 */ /* 0x000fe2000fffe1ff */
[----:B------:R-:W-:Y:S01]  /*2be0*/  UMOV UR8, UR13 ;  /* 0x0000000d00087c82 */ /* 0x000fe20008000000 */
[----:B------:R-:W-:-:S02]  /*2bf0*/  UIADD3 UR10, UPT, UPT, -UR5, URZ, URZ ;  /* 0x000000ff050a7290 */ /* 0x000fc4000fffe1ff */
[----:B------:R-:W-:-:S03]  /*2c00*/  USHF.R.U32.HI UR8, URZ, UR9, UR8 ;  /* 0x00000009ff087299 */ /* 0x000fc60008011608 */
[----:B------:R-:W-:Y:S01]  /*2c10*/  @!UP0 UMOV UR7, UR11 ;  /* 0x0000000b00078c82 */ /* 0x000fe20008000000 */
[----:B------:R-:W-:Y:S02]  /*2c20*/  UIMAD UR12, UR18, UR12, UR38 ;  /* 0x0000000c120c72a4 */ /* 0x000fe4000f8e0226 */
[----:B------:R-:W-:Y:S02]  /*2c30*/  USEL UR8, UR4, UR8, !UP3 ;  /* 0x0000000804087287 */ /* 0x000fe4000d800000 */
[----:B------:R-:W-:Y:S02]  /*2c40*/  @!UP0 USHF.R.U32.HI UR7, URZ, UR9, UR7 ;  /* 0x00000009ff078299 */ /* 0x000fe40008011607 */
[----:B------:R-:W-:Y:S02]  /*2c50*/  UIADD3 UR9, UPT, UPT, -UR8, URZ, URZ ;  /* 0x000000ff08097290 */ /* 0x000fe4000fffe1ff */
[----:B------:R-:W-:Y:S02]  /*2c60*/  @!UP0 USEL UR7, UR5, UR7, !UP3 ;  /* 0x0000000705078287 */ /* 0x000fe4000d800000 */
[----:B------:R-:W-:-:S02]  /*2c70*/  UIMAD UR9, UR39, UR9, UR4 ;  /* 0x00000009270972a4 */ /* 0x000fc4000f8e0204 */
[----:B------:R-:W-:Y:S02]  /*2c80*/  @!UP0 UIADD3 UR8, UPT, UPT, UR8, -UR7, URZ ;  /* 0x8000000708088290 */ /* 0x000fe4000fffe0ff */
[----:B------:R-:W-:Y:S02]  /*2c90*/  @!UP0 UIMAD UR7, UR9, UR6, UR7 ;  /* 0x00000006090782a4 */ /* 0x000fe4000f8e0207 */
[----:B------:R-:W-:Y:S02]  /*2ca0*/  @!UP0 UIMAD UR4, UR39, UR8, UR5 ;  /* 0x00000008270482a4 */ /* 0x000fe4000f8e0205 */
[----:B------:R-:W-:Y:S02]  /*2cb0*/  UIMAD UR6, UR20, UR10, UR42 ;  /* 0x0000000a140672a4 */ /* 0x000fe4000f8e022a */
[----:B------:R-:W-:Y:S01]  /*2cc0*/  UIMAD UR38, UR4, UR18, UR12 ;  /* 0x00000012042672a4 */ /* 0x000fe2000f8e020c */
[----:B------:R-:W-:Y:S02]  /*2cd0*/  @!UP0 UMOV UR5, UR7 ;  /* 0x0000000700058c82 */ /* 0x000fe40008000000 */
[----:B------:R-:W-:-:S12]  /*2ce0*/  UIMAD UR42, UR5, UR20, UR6 ;  /* 0x00000014052a72a4 */ /* 0x000fd8000f8e0206 */
.L_x_38:
[----:B------:R-:W1:Y:S02]  /*2cf0*/  LDCU UR4, c[0x0][0xb30] ;  /* 0x00016600ff0477ac */ /* 0x000e640008000800 */
[----:B-1----:R-:W-:-:S09]  /*2d00*/  UISETP.NE.AND UP0, UPT, UR4, 0x1, UPT ;  /* 0x000000010400788c */ /* 0x002fd2000bf05270 */
[----:B------:R-:W-:Y:S05]  /*2d10*/  BRA.U UP0, `(.L_x_39) ;  /* 0x0000000100447547 */ /* 0x000fea000b800000 */
[----:B------:R-:W1:Y:S01]  /*2d20*/  LDCU.128 UR8, c[0x0][0xb10] ;  /* 0x00016200ff0877ac */ /* 0x000e620008000c00 */
[----:B------:R-:W2:Y:S01]  /*2d30*/  LDCU UR12, c[0x0][0xb0c] ;  /* 0x00016180ff0c77ac */ /* 0x000ea20008000800 */
[----:B------:R-:W3:Y:S01]  /*2d40*/  LDCU UR13, c[0x0][0xb20] ;  /* 0x00016400ff0d77ac */ /* 0x000ee20008000800 */
[----:B-1----:R-:W-:Y:S02]  /*2d50*/  UIMAD.WIDE.U32 UR6, UR42, UR8, URZ ;  /* 0x000000082a0672a5 */ /* 0x002fe4000f8e00ff */
[----:B------:R-:W-:Y:S02]  /*2d60*/  UIMAD.WIDE.U32 UR4, UR38, UR11, URZ ;  /* 0x0000000b260472a5 */ /* 0x000fe4000f8e00ff */
[----:B--2---:R-:W-:Y:S02]  /*2d70*/  UISETP.NE.AND UP2, UPT, UR12, 0x1, UPT ;  /* 0x000000010c00788c */ /* 0x004fe4000bf45270 */
[----:B------:R-:W-:Y:S01]  /*2d80*/  UISETP.NE.AND UP0, UPT, UR10, 0x1, UPT ;  /* 0x000000010a00788c */ /* 0x000fe2000bf05270 */
[----:B------:R-:W-:-:S02]  /*2d90*/  UMOV UR6, UR7 ;  /* 0x0000000700067c82 */ /* 0x000fc40008000000 */
[----:B------:R-:W-:Y:S01]  /*2da0*/  UMOV UR4, UR5 ;  /* 0x0000000500047c82 */ /* 0x000fe20008000000 */
[----:B------:R-:W-:Y:S02]  /*2db0*/  USHF.R.U32.HI UR6, URZ, UR9, UR6 ;  /* 0x00000009ff067299 */ /* 0x000fe40008011606 */
[----:B---3--:R-:W-:Y:S02]  /*2dc0*/  USHF.R.U32.HI UR4, URZ, UR13, UR4 ;  /* 0x0000000dff047299 */ /* 0x008fe40008011604 */
[----:B------:R-:W-:Y:S02]  /*2dd0*/  USEL UR5, UR42, UR6, !UP2 ;  /* 0x000000062a057287 */ /* 0x000fe4000d000000 */
[----:B------:R-:W-:-:S04]  /*2de0*/  USEL UR4, UR38, UR4, !UP0 ;  /* 0x0000000426047287 */ /* 0x000fc8000c000000 */
[----:B------:R-:W-:Y:S02]  /*2df0*/  UIADD3 UR6, UPT, UPT, UR5, -UR4, URZ ;  /* 0x8000000405067290 */ /* 0x000fe4000fffe0ff */
[----:B------:R-:W-:Y:S02]  /*2e00*/  UIADD3 UR4, UPT, UPT, -UR5, UR4, URZ ;  /* 0x0000000405047290 */ /* 0x000fe4000fffe1ff */
[----:B------:R-:W-:Y:S02]  /*2e10*/  UIMAD UR38, UR6, UR10, UR38 ;  /* 0x0000000a062672a4 */ /* 0x000fe4000f8e0226 */
[----:B------:R-:W-:-:S12]  /*2e20*/  UIMAD UR42, UR4, UR12, UR42 ;  /* 0x0000000c042a72a4 */ /* 0x000fd8000f8e022a */
.L_x_39:
[----:B------:R-:W-:Y:S01]  /*2e30*/  R2UR UR5, R50 ;  /* 0x00000000320572ca */ /* 0x000fe200000e0000 */
[----:B------:R-:W-:Y:S01]  /*2e40*/  UMOV UR27, UR34 ;  /* 0x00000022001b7c82 */ /* 0x000fe20008000000 */
[----:B------:R-:W-:Y:S02]  /*2e50*/  R2UR UR4, R49 ;  /* 0x00000000310472ca */ /* 0x000fe400000e0000 */
[----:B------:R-:W-:Y:S02]  /*2e60*/  PLOP3.LUT P1, PT, PT, PT, PT, 0x80, 0x8 ;  /* 0x000000000008781c */ /* 0x000fe40003f2f070 */
[----:B------:R-:W-:-:S07]  /*2e70*/  LOP3.LUT R2, R2, 0x1, RZ, 0x3c, !PT ;  /* 0x0000000102027812 */ /* 0x000fce00078e3cff */
[----:B------:R-:W-:Y:S02]  /*2e80*/  UIADD3 UR44, UPT, UPT, UR42, UR5, URZ ;  /* 0x000000052a2c7290 */ /* 0x000fe4000fffe0ff */
[----:B------:R-:W-:Y:S01]  /*2e90*/  UIADD3 UR20, UPT, UPT, UR38, UR4, URZ ;  /* 0x0000000426147290 */ /* 0x000fe2000fffe0ff */
[----:B------:R-:W-:Y:S11]  /*2ea0*/  BRA.U UP1, `(.L_x_40) ;  /* 0xffffffed013c7547 */ /* 0x000ff6000b83ffff */
[----:B------:R-:W-:Y:S01]  /*2eb0*/  UIADD3 UR25, UPT, UPT, UR25, 0x118, URZ ;  /* 0x0000011819197890 */ /* 0x000fe2000fffe0ff */
[----:B------:R-:W-:-:S03]  /*2ec0*/  MOV R2, UR23 ;  /* 0x0000001700027c02 */ /* 0x000fc60008000f00 */
[----:B------:R-:W-:Y:S01]  /*2ed0*/  ULEA UR4, UR26, UR25, 0x3 ;  /* 0x000000191a047291 */ /* 0x000fe2000f8e18ff */
[----:B------:R-:W-:-:S08]  /*2ee0*/  SHF.L.U32 R2, R2, 0x1f, RZ ;  /* 0x0000001f02027819 */ /* 0x000fd000000006ff */
[----:B------:R-:W1:Y:S02]  /*2ef0*/  SYNCS.PHASECHK.TRANS64.TRYWAIT P0, [UR4], R2 ;  /* 0x00000002ff0075a7 */ /* 0x000e640008001104 */
[----:B-1----:R-:W-:Y:S05]  /*2f00*/  @!P0 BRA `(.L_x_41) ;  /* 0x0000006400948947 */ /* 0x002fea0003800000 */
.L_x_163:
[----:B------:R-:W-:-:S04]  /*2f10*/  UIADD3 UR4, UPT, UPT, UR26, 0x1, URZ ;  /* 0x000000011a047890 */ /* 0x000fc8000fffe0ff */
[----:B------:R-:W-:-:S04]  /*2f20*/  UISETP.NE.AND UP0, UPT, UR4, 0x23, UPT ;  /* 0x000000230400788c */ /* 0x000fc8000bf05270 */
[----:B------:R-:W-:Y:S02]  /*2f30*/  USEL UR5, URZ, 0x1, UP0 ;  /* 0x00000001ff057887 */ /* 0x000fe40008000000 */
[----:B------:R-:W-:Y:S02]  /*2f40*/  USEL UR4, UR4, URZ, UP0 ;  /* 0x000000ff04047287 */ /* 0x000fe40008000000 */
[----:B------:R-:W-:Y:S02]  /*2f50*/  ULOP3.LUT UR6, UR23, UR5, URZ, 0x3c, !UPT ;  /* 0x0000000517067292 */ /* 0x000fe4000f8e3cff */
[----:B------:R-:W-:-:S04]  /*2f60*/  ULEA UR5, UR4, UR25, 0x3 ;  /* 0x0000001904057291 */ /* 0x000fc8000f8e18ff */
[----:B-1----:R-:W-:-:S04]  /*2f70*/  MOV R2, UR6 ;  /* 0x0000000600027c02 */ /* 0x002fc80008000f00 */
[----:B------:R-:W-:-:S04]  /*2f80*/  SHF.L.U32 R2, R2, 0x1f, RZ ;  /* 0x0000001f02027819 */ /* 0x000fc800000006ff */
[----:B------:R-:W1:Y:S02]  /*2f90*/  SYNCS.PHASECHK.TRANS64.TRYWAIT P0, [UR5], R2 ;  /* 0x00000002ff0075a7 */ /* 0x000e640008001105 */
[----:B-1----:R-:W-:Y:S05]  /*2fa0*/  @!P0 BRA `(.L_x_42) ;  /* 0x0000006400848947 */ /* 0x002fea0003800000 */
.L_x_165:
        /* <DEDUP_REMOVED lines=10> */
.L_x_167:
        /* <DEDUP_REMOVED lines=10> */
.L_x_169:
        /* <DEDUP_REMOVED lines=10> */
.L_x_171:
        /* <DEDUP_REMOVED lines=10> */
.L_x_173:
        /* <DEDUP_REMOVED lines=10> */
.L_x_175:
        /* <DEDUP_REMOVED lines=10> */
.L_x_177:
        /* <DEDUP_REMOVED lines=10> */
.L_x_179:
        /* <DEDUP_REMOVED lines=10> */
.L_x_181:
        /* <DEDUP_REMOVED lines=10> */
.L_x_183:
        /* <DEDUP_REMOVED lines=10> */
.L_x_185:
        /* <DEDUP_REMOVED lines=10> */
.L_x_187:
        /* <DEDUP_REMOVED lines=10> */
.L_x_189:
        /* <DEDUP_REMOVED lines=10> */
.L_x_191:
        /* <DEDUP_REMOVED lines=10> */
.L_x_193:
        /* <DEDUP_REMOVED lines=10> */
.L_x_195:
        /* <DEDUP_REMOVED lines=10> */
.L_x_197:
        /* <DEDUP_REMOVED lines=10> */
.L_x_199:
        /* <DEDUP_REMOVED lines=10> */
.L_x_201:
        /* <DEDUP_REMOVED lines=10> */
.L_x_203:
        /* <DEDUP_REMOVED lines=10> */
.L_x_205:
        /* <DEDUP_REMOVED lines=10> */
.L_x_207:
        /* <DEDUP_REMOVED lines=10> */
.L_x_209:
        /* <DEDUP_REMOVED lines=10> */
.L_x_211:
        /* <DEDUP_REMOVED lines=10> */
.L_x_213:
        /* <DEDUP_REMOVED lines=10> */
.L_x_215:
        /* <DEDUP_REMOVED lines=10> */
.L_x_217:
        /* <DEDUP_REMOVED lines=10> */
.L_x_219:
        /* <DEDUP_REMOVED lines=10> */
.L_x_221:
        /* <DEDUP_REMOVED lines=10> */
.L_x_223:
        /* <DEDUP_REMOVED lines=10> */
.L_x_225:
        /* <DEDUP_REMOVED lines=10> */
.L_x_227:
        /* <DEDUP_REMOVED lines=10> */
.L_x_229:
[----:B------:R-:W-:-:S04]  /*43b0*/  UIADD3 UR4, UPT, UPT, UR4, 0x1, URZ ;  /* 0x0000000104047890 */ /* 0x000fc8000fffe0ff */
[----:B------:R-:W-:-:S04]  /*43c0*/  UISETP.NE.AND UP0, UPT, UR4, 0x23, UPT ;  /* 0x000000230400788c */ /* 0x000fc8000bf05270 */
[----:B------:R-:W-:Y:S02]  /*43d0*/  USEL UR5, URZ, 0x1, UP0 ;  /* 0x00000001ff057887 */ /* 0x000fe40008000000 */
[----:B------:R-:W-:Y:S02]  /*43e0*/  USEL UR4, UR4, URZ, UP0 ;  /* 0x000000ff04047287 */ /* 0x000fe40008000000 */
[----:B------:R-:W-:Y:S02]  /*43f0*/  ULOP3.LUT UR5, UR6, UR5, URZ, 0x3c, !UPT ;  /* 0x0000000506057292 */ /* 0x000fe4000f8e3cff */
[----:B------:R-:W-:-:S04]  /*4400*/  ULEA UR4, UR4, UR25, 0x3 ;  /* 0x0000001904047291 */ /* 0x000fc8000f8e18ff */
[----:B-1----:R-:W-:Y:S02]  /*4410*/  IMAD.U32 R2, RZ, RZ, UR5 ;  /* 0x00000005ff027e24 */ /* 0x002fe4000f8e00ff */
[----:B------:R-:W-:-:S03]  /*4420*/  MOV R0, UR4 ;  /* 0x0000000400007c02 */ /* 0x000fc60008000f00 */
[----:B------:R-:W-:-:S07]  /*4430*/  SHF.L.U32 R2, R2, 0x1f, RZ ;  /* 0x0000001f02027819 */ /* 0x000fce00000006ff */
.L_x_75:
[----:B-1----:R1:W2:Y:S02]  /*4440*/  SYNCS.PHASECHK.TRANS64.TRYWAIT P0, [R0+URZ], R2 ;  /* 0x00000002000075a7 */ /* 0x0022a400080011ff */
[----:B--2---:R-:W-:Y:S05]  /*4450*/  @!P0 NANOSLEEP.SYNCS 0x989680 ;  /* 0x009896800000895d */ /* 0x004fea0003900000 */
[----:B------:R-:W2:Y:S02]  /*4460*/  @!P0 SYNCS.PHASECHK.TRANS64 P0, [R0+URZ], R2 ;  /* 0x00000002000085a7 */ /* 0x000ea400080010ff */
[----:B--2---:R-:W-:Y:S05]  /*4470*/  @P0 EXIT ;  /* 0x000000000000094d */ /* 0x004fea0003800000 */
[----:B------:R-:W-:Y:S05]  /*4480*/  BRA `(.L_x_75) ;  /* 0xfffffffc00ec7947 */ /* 0x000fea000383ffff */
.L_x_22:
[----:B------:R-:W2:Y:S02]  /*4490*/  S2UR UR4, SR_CgaCtaId ;  /* 0x00000000000479c3 */ /* 0x000ea40000008800 */
[----:B--2---:R-:W-:-:S04]  /*44a0*/  UISETP.NE.AND UP0, UPT, UR4, URZ, UPT ;  /* 0x000000ff0400728c */ /* 0x004fc8000bf05270 */
[----:B------:R-:W-:-:S09]  /*44b0*/  UISETP.NE.OR UP0, UPT, UR18, 0x1, UP0 ;  /* 0x000000011200788c */ /* 0x000fd20008705670 */
[----:B------:R-:W-:Y:S05]  /*44c0*/  BRA.U UP0, `(.L_x_76) ;  /* 0x0000000100b47547 */ /* 0x000fea000b800000 */
[----:B------:R-:W2:Y:S01]  /*44d0*/  S2UR UR5, SR_CgaCtaId ;  /* 0x00000000000579c3 */ /* 0x000ea20000008800 */
[----:B------:R-:W-:Y:S01]  /*44e0*/  UMOV UR4, 0x400 ;  /* 0x0000040000047882 */ /* 0x000fe20000000000 */
[----:B------:R-:W-:Y:S01]  /*44f0*/  HFMA2 R2, -RZ, RZ, 0, 5.9604644775390625e-08 ;  /* 0x00000001ff027431 */ /* 0x000fe200000001ff */
[----:B------:R-:W-:Y:S01]  /*4500*/  ISETP.GE.U32.AND P0, PT, R3, 0x2, PT ;  /* 0x000000020300780c */ /* 0x000fe20003f06070 */
[----:B------:R-:W-:Y:S01]  /*4510*/  IMAD.MOV.U32 R8, RZ, RZ, RZ ;  /* 0x000000ffff087224 */ /* 0x000fe200078e00ff */
[----:B--2---:R-:W-:-:S04]  /*4520*/  ULEA UR4, UR5, UR4, 0x18 ;  /* 0x0000000405047291 */ /* 0x004fc8000f8ec0ff */
[----:B------:R-:W-:Y:S02]  /*4530*/  UIADD3 UR5, UPT, UPT, UR4, 0x278, URZ ;  /* 0x0000027804057890 */ /* 0x000fe4000fffe0ff */
[----:B------:R-:W-:Y:S02]  /*4540*/  UIADD3 UR8, UPT, UPT, UR4, 0x270, URZ ;  /* 0x0000027004087890 */ /* 0x000fe4000fffe0ff */
[----:B------:R-:W-:-:S12]  /*4550*/  UPRMT UR5, URZ, 0x654, UR5 ;  /* 0x00000654ff057896 */ /* 0x000fd80008000005 */
.L_x_79:
[----:B------:R-:W-:Y:S01]  /*4560*/  SHF.L.U32 R6, R2, 0x1f, RZ ;  /* 0x0000001f02067819 */ /* 0x000fe200000006ff */
[----:B------:R-:W-:Y:S02]  /*4570*/  IMAD.U32 R4, RZ, RZ, UR8 ;  /* 0x00000008ff047e24 */ /* 0x000fe4000f8e00ff */
[----:B------:R-:W-:Y:S01]  /*4580*/  @!P0 IMAD.MOV.U32 R5, RZ, RZ, 0x10 ;  /* 0x00000010ff058424 */ /* 0x000fe200078e00ff */
[----:B------:R-:W2:Y:S02]  /*4590*/  SYNCS.PHASECHK.TRANS64.TRYWAIT P1, [UR4+0x278], R6 ;  /* 0x00027806ff0075a7 */ /* 0x000ea40008021104 */
[----:B------:R-:W-:-:S04]  /*45a0*/  PRMT R4, R3, 0x654, R4 ;  /* 0x0000065403047816 */ /* 0x000fc80000000004 */
[----:B------:R-:W-:Y:S01]  /*45b0*/  SEL R0, R4, R0, !P0 ;  /* 0x0000000004007207 */ /* 0x000fe20004000000 */
[----:B--2---:R-:W-:Y:S06]  /*45c0*/  @!P1 BRA `(.L_x_77) ;  /* 0x0000005c00149947 */ /* 0x004fec0003800000 */
.L_x_231:
[----:B------:R-:W-:Y:S01]  /*45d0*/  UIADD3 UR6, UPT, UPT, UR4, 0x2b0, URZ ;  /* 0x000002b004067890 */ /* 0x000fe2000fffe0ff */
[----:B------:R3:W-:Y:S01]  /*45e0*/  @!P0 SYNCS.ARRIVE.TRANS64.RED RZ, [R0+URZ], R5 ;  /* 0x0000000500ff89a7 */ /* 0x0007e200080004ff */
[----:B------:R-:W-:Y:S01]  /*45f0*/  UIADD3 UR7, UPT, UPT, UR4, 0x270, URZ ;  /* 0x0000027004077890 */ /* 0x000fe2000fffe0ff */
[----:B------:R-:W-:-:S08]  /*4600*/  LOP3.LUT R2, R2, 0x1, RZ, 0x3c, !PT ;  /* 0x0000000102027812 */ /* 0x000fd000078e3cff */
[----:B------:R-:W-:Y:S06]  /*4610*/  UGETNEXTWORKID.BROADCAST [UR6], [UR7] ;  /* 0x00000000060073ca */ /* 0x000fec0008000100 */
[----:B---3--:R-:W-:-:S04]  /*4620*/  SHF.L.U32 R5, R8, 0x1f, RZ ;  /* 0x0000001f08057819 */ /* 0x008fc800000006ff */
[----:B------:R-:W3:Y:S02]  /*4630*/  SYNCS.PHASECHK.TRANS64.TRYWAIT P1, [UR4+0x270], R5 ;  /* 0x00027005ff0075a7 */ /* 0x000ee40008021104 */
[----:B---3--:R-:W-:Y:S05]  /*4640*/  @!P1 BRA `(.L_x_78) ;  /* 0x0000005c000c9947 */ /* 0x008fea0003800000 */
.L_x_233:
[----:B--2---:R-:W2:Y:S01]  /*4650*/  LDS.128 R4, [UR4+0x2b0] ;  /* 0x0002b004ff047984 */ /* 0x004ea20008000c00 */
[----:B------:R-:W-:Y:S01]  /*4660*/  LOP3.LUT R8, R8, 0x1, RZ, 0x3c, !PT ;  /* 0x0000000108087812 */ /* 0x000fe200078e3cff */
[----:B------:R-:W-:Y:S01]  /*4670*/  @!PT LDS RZ, [RZ] ;  /* 0x00000000fffff984 */ /* 0x000fe20000000800 */
[----:B------:R-:W-:Y:S01]  /*4680*/  @!PT LDS RZ, [RZ] ;  /* 0x00000000fffff984 */ /* 0x000fe20000000800 */
[----:B------:R-:W-:Y:S01]  /*4690*/  @!PT LDS RZ, [RZ] ;  /* 0x00000000fffff984 */ /* 0x000fe20000000800 */
[----:B------:R-:W-:Y:S01]  /*46a0*/  @!PT LDS RZ, [RZ] ;  /* 0x00000000fffff984 */ /* 0x000fe20000000800 */
[----:B------:R3:W-:Y:S06]  /*46b0*/  MEMBAR.ALL.CTA ;  /* 0x0000000000007992 */ /* 0x0007ec0000008000 */
[----:B---3--:R-:W3:Y:S02]  /*46c0*/  FENCE.VIEW.ASYNC.S ;  /* 0x00000000000073c6 */ /* 0x008ee40000000000 */
[----:B---3--:R-:W-:Y:S01]  /*46d0*/  SYNCS.ARRIVE.TRANS64.RED.A1T0 RZ, [UR5], RZ ;  /* 0x000000ffffff79a7 */ /* 0x008fe20008100405 */
[----:B--2---:R-:W-:-:S13]  /*46e0*/  LOP3.LUT P1, RZ, R6, 0x1, RZ, 0xc0, !PT ;  /* 0x0000000106ff7812 */ /* 0x004fda000782c0ff */
[----:B------:R-:W-:Y:S05]  /*46f0*/  @P1 BRA `(.L_x_79) ;  /* 0xfffffffc00981947 */ /* 0x000fea000383ffff */
[----:B------:R-:W-:-:S04]  /*4700*/  SHF.L.U32 R0, R2, 0x1f, RZ ;  /* 0x0000001f02007819 */ /* 0x000fc800000006ff */
[----:B------:R-:W2:Y:S02]  /*4710*/  SYNCS.PHASECHK.TRANS64 P0, [UR4+0x278], R0 ;  /* 0x00027800ff0075a7 */ /* 0x000ea40008001004 */
[----:B-12---:R-:W-:Y:S05]  /*4720*/  @P0 EXIT ;  /* 0x000000000000094d */ /* 0x006fea0003800000 */
[----:B------:R-:W-:-:S07]  /*4730*/  MOV R0, UR4 ;  /* 0x0000000400007c02 */ /* 0x000fce0008000f00 */
.L_x_80:
[----:B-1----:R-:W-:-:S04]  /*4740*/  SHF.L.U32 R3, R2, 0x1f, RZ ;  /* 0x0000001f02037819 */ /* 0x002fc800000006ff */
[----:B------:R1:W2:Y:S03]  /*4750*/  SYNCS.PHASECHK.TRANS64.TRYWAIT P0, [R0+URZ+0x278], R3 ;  /* 0x00027803000075a7 */ /* 0x0002a600080011ff */
[----:B--2---:R-:W-:Y:S05]  /*4760*/  @!P0 NANOSLEEP.SYNCS 0x989680 ;  /* 0x009896800000895d */ /* 0x004fea0003900000 */
[----:B------:R-:W2:Y:S02]  /*4770*/  @!P0 SYNCS.PHASECHK.TRANS64 P0, [R0+URZ+0x278], R3 ;  /* 0x00027803000085a7 */ /* 0x000ea400080010ff */
[----:B--2---:R-:W-:Y:S05]  /*4780*/  @P0 EXIT ;  /* 0x000000000000094d */ /* 0x004fea0003800000 */
[----:B------:R-:W-:Y:S05]  /*4790*/  BRA `(.L_x_80) ;  /* 0xfffffffc00e87947 */ /* 0x000fea000383ffff */
.L_x_76:
[----:B------:R-:W-:Y:S05]  /*47a0*/  BRA.U UP4, `(.L_x_81) ;  /* 0x0000001104647547 */ /* 0x000fea000b800000 */
[----:B------:R-:W2:Y:S01]  /*47b0*/  S2UR UR4, SR_CgaCtaId ;  /* 0x00000000000479c3 */ /* 0x000ea20000008800 */
[----:B------:R-:W-:Y:S01]  /*47c0*/  UMOV UR5, 0x40 ;  /* 0x0000004000057882 */ /* 0x000fe20000000000 */
[----:B------:R-:W-:Y:S01]  /*47d0*/  NOP ;  /* 0x0000000000007918 */ /* 0x000fe20000000000 */
[----:B------:R-:W-:Y:S01]  /*47e0*/  UMOV UR6, 0x400 ;  /* 0x0000040000067882 */ /* 0x000fe20000000000 */
[----:B--2---:R-:W-:Y:S02]  /*47f0*/  ULEA UR5, UR4, UR5, 0x18 ;  /* 0x0000000504057291 */ /* 0x004fe4000f8ec0ff */
[----:B------:R-:W-:-:S07]  /*4800*/  ULEA UR6, UR4, UR6, 0x18 ;  /* 0x0000000604067291 */ /* 0x000fce000f8ec0ff */
[----:B------:R-:W2:Y:S02]  /*4810*/  LDS.U8 R3, [UR5+0x1c] ;  /* 0x00001c05ff037984 */ /* 0x000ea40008000000 */
[----:B--2---:R-:W-:-:S13]  /*4820*/  ISETP.NE.AND P0, PT, R3, RZ, PT ;  /* 0x000000ff0300720c */ /* 0x004fda0003f05270 */
[----:B------:R-:W-:Y:S05]  /*4830*/  @P0 BRA `(.L_x_82) ;  /* 0x0000000400080947 */ /* 0x000fea0003800000 */
[----:B------:R-:W-:Y:S02]  /*4840*/  UISETP.NE.U32.AND UP1, UPT, UR31, 0x1, UPT ;  /* 0x000000011f00788c */ /* 0x000fe4000bf25070 */
[----:B------:R-:W-:-:S07]  /*4850*/  UIADD3 UR7, UPT, UPT, UR5, 0x8, URZ ;  /* 0x0000000805077890 */ /* 0x000fce000fffe0ff */
[----:B------:R-:W-:Y:S05]  /*4860*/  BRA.U !UP1, `(.L_x_83) ;  /* 0x00000001099c7547 */ /* 0x000fea000b800000 */
[----:B------:R-:W-:Y:S01]  /*4870*/  ELECT P0, URZ, PT ;  /* 0x0000000000ff782f */ /* 0x000fe20003800000 */
[----:B------:R-:W-:-:S12]  /*4880*/  BSSY B0, `(.L_x_83) ;  /* 0x0000025000007945 */ /* 0x000fd80003800000 */
[----:B------:R-:W-:Y:S05]  /*4890*/  @!P0 BRA `(.L_x_84) ;  /* 0x00000000008c8947 */ /* 0x000fea0003800000 */
[----:B------:R-:W-:-:S05]  /*48a0*/  UMOV UR4, 0x10 ;  /* 0x0000001000047882 */ /* 0x000fca0000000000 */
[----:B------:R-:W-:Y:S04]  /*48b0*/  DEPBAR.LE SB2, 0x36 ;  /* 0x0000ad800000791a */ /* 0x000fe80000000000 */
[----:B------:R-:W2:Y:S02]  /*48c0*/  UTCATOMSWS.2CTA.FIND_AND_SET.ALIGN UP0, UR4, UR4 ;  /* 0x00000004000475e3 */ /* 0x000ea40008200800 */
[----:B--2---:R-:W-:Y:S01]  /*48d0*/  MOV R10, UR4 ;  /* 0x00000004000a7c02 */ /* 0x004fe20008000f00 */
[----:B------:R-:W-:Y:S06]  /*48e0*/  BRA.U UP0, `(.L_x_85) ;  /* 0x0000000100187547 */ /* 0x000fec000b800000 */
.L_x_86:
[----:B------:R-:W-:Y:S05]  /*48f0*/  NANOSLEEP 0x64 ;  /* 0x000000640000795d */ /* 0x000fea0003800000 */
[----:B------:R-:W-:-:S05]  /*4900*/  UMOV UR4, 0x10 ;  /* 0x0000001000047882 */ /* 0x000fca0000000000 */
[----:B------:R-:W-:Y:S04]  /*4910*/  DEPBAR.LE SB2, 0x36 ;  /* 0x0000ad800000791a */ /* 0x000fe80000000000 */
[----:B------:R-:W2:Y:S02]  /*4920*/  UTCATOMSWS.2CTA.FIND_AND_SET.ALIGN UP0, UR4, UR4 ;  /* 0x00000004000475e3 */ /* 0x000ea40008200800 */
[----:B--2---:R-:W-:Y:S01]  /*4930*/  MOV R10, UR4 ;  /* 0x00000004000a7c02 */ /* 0x004fe20008000f00 */
[----:B------:R-:W-:Y:S05]  /*4940*/  BRA.U !UP0, `(.L_x_86) ;  /* 0xfffffffd08e87547 */ /* 0x000fea000b83ffff */
.L_x_85:
[----:B------:R-:W2:Y:S01]  /*4950*/  LDS R6, [UR5+0x10] ;  /* 0x00001005ff067984 */ /* 0x000ea20008000800 */
[----:B------:R-:W-:Y:S01]  /*4960*/  IMAD.U32 R3, RZ, RZ, UR6 ;  /* 0x00000006ff037e24 */ /* 0x000fe2000f8e00ff */
[----:B------:R-:W-:-:S03]  /*4970*/  MOV R4, UR30 ;  /* 0x0000001e00047c02 */ /* 0x000fc60008000f00 */
[----:B------:R-:W-:Y:S01]  /*4980*/  VIADD R3, R3, 0x2c0 ;  /* 0x000002c003037836 */ /* 0x000fe20000000000 */
[----:B--2---:R-:W-:-:S04]  /*4990*/  SHF.L.U32 R6, R6, 0x1f, RZ ;  /* 0x0000001f06067819 */ /* 0x004fc800000006ff */
[----:B------:R-:W2:Y:S02]  /*49a0*/  SYNCS.PHASECHK.TRANS64.TRYWAIT P0, [UR5+0x8], R6 ;  /* 0x00000806ff0075a7 */ /* 0x000ea40008001105 */
[----:B--2---:R-:W-:Y:S05]  /*49b0*/  @P0 BRA `(.L_x_87) ;  /* 0x0000000000080947 */ /* 0x004fea0003800000 */
[----:B------:R-:W2:Y:S02]  /*49c0*/  SYNCS.PHASECHK.TRANS64.TRYWAIT P0, [UR5+0x8], R6 ;  /* 0x00000806ff0075a7 */ /* 0x000ea40008001105 */
[----:B--2---:R-:W-:Y:S05]  /*49d0*/  @!P0 BRA `(.L_x_88) ;  /* 0x0000005800408947 */ /* 0x004fea0003800000 */
.L_x_87:
[----:B------:R-:W-:Y:S01]  /*49e0*/  PRMT R4, R4, 0x654, R3 ;  /* 0x0000065404047816 */ /* 0x000fe20000000003 */
[----:B------:R-:W-:Y:S01]  /*49f0*/  HFMA2 R3, -RZ, RZ, 0, 5.9604644775390625e-08 ;  /* 0x00000001ff037431 */ /* 0x000fe200000001ff */
[----:B------:R-:W-:Y:S01]  /*4a00*/  UPRMT UR4, UR30, 0x654, UR7 ;  /* 0x000006541e047896 */ /* 0x000fe20008000007 */
[----:B------:R-:W-:Y:S02]  /*4a10*/  IMAD.MOV.U32 R8, RZ, RZ, 0xffff ;  /* 0x0000ffffff087424 */ /* 0x000fe400078e00ff */
[----:B--2---:R-:W-:Y:S02]  /*4a20*/  IMAD.MOV.U32 R6, RZ, RZ, 0x4 ;  /* 0x00000004ff067424 */ /* 0x004fe400078e00ff */
[----:B------:R-:W-:Y:S01]  /*4a30*/  IMAD.SHL.U32 R9, R10, 0x20, RZ ;  /* 0x000000200a097824 */ /* 0x000fe200078e00ff */
[----:B------:R-:W-:Y:S02]  /*4a40*/  MOV R5, UR4 ;  /* 0x0000000400057c02 */ /* 0x000fe40008000f00 */
[-C--:B------:R-:W-:Y:S01]  /*4a50*/  SHF.L.U32 R8, R8, R10.reuse, RZ ;  /* 0x0000000a08087219 */ /* 0x080fe200000006ff */
[----:B------:R2:W-:Y:S01]  /*4a60*/  SYNCS.ARRIVE.TRANS64.RED RZ, [UR4], R6 ;  /* 0x00000006ffff79a7 */ /* 0x0005e20008000404 */
[----:B------:R-:W-:Y:S01]  /*4a70*/  SHF.L.U32 R7, R3, R10, RZ ;  /* 0x0000000a03077219 */ /* 0x000fe200000006ff */
[----:B------:R2:W-:Y:S04]  /*4a80*/  STS [UR6+0x2c0], R9 ;  /* 0x0002c009ff007988 */ /* 0x0005e80008000806 */
[----:B------:R2:W-:Y:S04]  /*4a90*/  STAS [R4.64], R10 ;  /* 0x0000000a04007dbd */ /* 0x0005e8000c0008ff */
[----:B------:R2:W-:Y:S04]  /*4aa0*/  ATOMS.OR RZ, [UR5+0x14], R8 ;  /* 0x00001408ffff798c */ /* 0x0005e8000b000005 */
[----:B------:R2:W-:Y:S04]  /*4ab0*/  ATOMS.OR RZ, [UR5+0x18], R7 ;  /* 0x00001807ffff798c */ /* 0x0005e8000b000005 */
[----:B------:R2:W-:Y:S02]  /*4ac0*/  ATOMS.XOR RZ, [UR5+0x10], R3 ;  /* 0x00001003ffff798c */ /* 0x0005e4000b800005 */
.L_x_84:
[----:B-1----:R-:W-:Y:S05]  /*4ad0*/  BSYNC B0 ;  /* 0x0000000000007941 */ /* 0x002fea0003800000 */
.L_x_83:
[----:B------:R-:W-:Y:S05]  /*4ae0*/  BRA.U UP1, `(.L_x_89) ;  /* 0x00000001016c7547 */ /* 0x000fea000b800000 */
[----:B------:R-:W-:-:S03]  /*4af0*/  UMOV UR4, 0xffffffff ;  /* 0xffffffff00047882 */ /* 0x000fc60000000000 */
[----:B------:R-:W-:Y:S05]  /*4b00*/  BRA.DIV UR4, `(.L_x_90) ;  /* 0x0000005a040c7947 */ /* 0x000fea000b800000 */
[----:B------:R-:W-:-:S13]  /*4b10*/  ELECT P6, URZ, PT ;  /* 0x0000000000ff782f */ /* 0x000fda00038c0000 */
.L_x_236:
[----:B------:R-:W-:Y:S05]  /*4b20*/  @!P6 BRA `(.L_x_89) ;  /* 0x00000000005ce947 */ /* 0x000fea0003800000 */
[----:B--2---:R-:W2:Y:S02]  /*4b30*/  LDS R4, [UR5+0x10] ;  /* 0x00001005ff047984 */ /* 0x004ea40008000800 */
[----:B--2---:R-:W-:-:S04]  /*4b40*/  SHF.L.U32 R4, R4, 0x1f, RZ ;  /* 0x0000001f04047819 */ /* 0x004fc800000006ff */
[----:B------:R-:W2:Y:S02]  /*4b50*/  SYNCS.PHASECHK.TRANS64.TRYWAIT P0, [UR5+0x8], R4 ;  /* 0x00000804ff0075a7 */ /* 0x000ea40008001105 */
[----:B--2---:R-:W-:Y:S05]  /*4b60*/  @P0 BRA `(.L_x_91) ;  /* 0x0000000000080947 */ /* 0x004fea0003800000 */
[----:B------:R-:W2:Y:S02]  /*4b70*/  SYNCS.PHASECHK.TRANS64.TRYWAIT P0, [UR5+0x8], R4 ;  /* 0x00000804ff0075a7 */ /* 0x000ea40008001105 */
[----:B--2---:R-:W-:Y:S05]  /*4b80*/  @!P0 BRA `(.L_x_92) ;  /* 0x00000058000c8947 */ /* 0x004fea0003800000 */
.L_x_91:
[----:B------:R-:W3:Y:S01]  /*4b90*/  LDS R6, [UR6+0x2c0] ;  /* 0x0002c006ff067984 */ /* 0x000ee20008000800 */
[----:B--2---:R-:W-:Y:S02]  /*4ba0*/  HFMA2 R3, -RZ, RZ, 0, 5.9604644775390625e-08 ;  /* 0x00000001ff037431 */ /* 0x004fe400000001ff */
[----:B------:R-:W-:Y:S01]  /*4bb0*/  IMAD.MOV.U32 R4, RZ, RZ, 0xffff ;  /* 0x0000ffffff047424 */ /* 0x000fe200078e00ff */
[----:B------:R-:W-:Y:S01]  /*4bc0*/  UPRMT UR4, UR30, 0x654, UR7 ;  /* 0x000006541e047896 */ /* 0x000fe20008000007 */
[----:B---3--:R-:W-:-:S03]  /*4bd0*/  IMAD.SHL.U32 R5, R6, 0x20, RZ ;  /* 0x0000002006057824 */ /* 0x008fc600078e00ff */
[-C--:B------:R-:W-:Y:S02]  /*4be0*/  SHF.L.U32 R4, R4, R6.reuse, RZ ;  /* 0x0000000604047219 */ /* 0x080fe400000006ff */
[----:B------:R-:W-:Y:S01]  /*4bf0*/  SHF.L.U32 R6, R3, R6, RZ ;  /* 0x0000000603067219 */ /* 0x000fe200000006ff */
[----:B------:R3:W-:Y:S04]  /*4c00*/  STS [UR6+0x2c0], R5 ;  /* 0x0002c005ff007988 */ /* 0x0007e80008000806 */
[----:B------:R3:W-:Y:S04]  /*4c10*/  ATOMS.OR RZ, [UR5+0x14], R4 ;  /* 0x00001404ffff798c */ /* 0x0007e8000b000005 */
[----:B------:R3:W-:Y:S01]  /*4c20*/  ATOMS.OR RZ, [UR5+0x18], R6 ;  /* 0x00001806ffff798c */ /* 0x0007e2000b000005 */
[----:B------:R-:W-:Y:S03]  /*4c30*/  SYNCS.ARRIVE.TRANS64.RED.A1T0 RZ, [UR4], RZ ;  /* 0x000000ffffff79a7 */ /* 0x000fe60008100404 */
[----:B------:R3:W-:Y:S01]  /*4c40*/  ATOMS.XOR RZ, [UR5+0x10], R3 ;  /* 0x00001003ffff798c */ /* 0x0007e2000b800005 */
[----:B------:R-:W-:Y:S05]  /*4c50*/  BRA `(.L_x_89) ;  /* 0x0000000000107947 */ /* 0x000fea0003800000 */
.L_x_82:
[----:B------:R-:W-:Y:S02]  /*4c60*/  MOV R3, 0xffffffff ;  /* 0xffffffff00037802 */ /* 0x000fe40000000f00 */
[----:B------:R-:W-:-:S03]  /*4c70*/  MOV R4, 0x4ca0 ;  /* 0x00004ca000047802 */ /* 0x000fc60000000f00 */
[----:B------:R2:W-:Y:S04]  /*4c80*/  STS [UR6+0x2c0], R3 ;  /* 0x0002c003ff007988 */ /* 0x0005e80008000806 */
[----:B-12--5:R-:W-:Y:S05]  /*4c90*/  CALL.REL.NOINC `($__internal_1_$__cuda_sm10x_tcgen05_guardrail_trap_phase_invalid_during_alloc) ;  /* 0x0000005c00487944 */ /* 0x026fea0003c00000 */
.L_x_89:
[----:B------:R-:W-:Y:S05]  /*4ca0*/  WARPSYNC.ALL ;  /* 0x0000000000007948 */ /* 0x000fea0003800000 */
[----:B------:R-:W4:Y:S01]  /*4cb0*/  S2UR UR17, SR_CgaCtaId ;  /* 0x00000000001179c3 */ /* 0x000f220000008800 */
[----:B------:R-:W-:Y:S01]  /*4cc0*/  UMOV UR4, 0x400 ;  /* 0x0000040000047882 */ /* 0x000fe20000000000 */
[----:B------:R-:W-:-:S06]  /*4cd0*/  NOP ;  /* 0x0000000000007918 */ /* 0x000fcc0000000000 */
[----:B------:R-:W-:Y:S06]  /*4ce0*/  BAR.ARV 0x6, 0xa0 ;  /* 0x0182800000007b1d */ /* 0x000fec0000002000 */
[----:B------:R-:W1:Y:S01]  /*4cf0*/  LDCU.64 UR6, c[0x0][0x388] ;  /* 0x00007100ff0677ac */ /* 0x000e620008000a00 */
[----:B------:R-:W-:Y:S01]  /*4d00*/  LOP3.LUT R2, R2, 0xffff, RZ, 0xc0, !PT ;  /* 0x0000ffff02027812 */ /* 0x000fe200078ec0ff */
[----:B--2---:R-:W-:Y:S01]  /*4d10*/  IMAD.MOV.U32 R8, RZ, RZ, 0x1 ;  /* 0x00000001ff087424 */ /* 0x004fe200078e00ff */
[----:B------:R-:W-:Y:S01]  /*4d20*/  LOP3.LUT R0, R0, 0xffff, RZ, 0xc0, !PT ;  /* 0x0000ffff00007812 */ /* 0x000fe200078ec0ff */
[----:B------:R-:W-:Y:S01]  /*4d30*/  UMOV UR21, URZ ;  /* 0x000000ff00157c82 */ /* 0x000fe20008000000 */
[----:B------:R-:W-:Y:S01]  /*4d40*/  R2UR UR18, R2 ;  /* 0x00000000021272ca */ /* 0x000fe200000e0000 */
[----:B------:R-:W-:Y:S01]  /*4d50*/  IMAD.MOV.U32 R2, RZ, RZ, RZ ;  /* 0x000000ffff027224 */ /* 0x000fe200078e00ff */
[----:B------:R-:W-:Y:S01]  /*4d60*/  R2UR UR23, R0 ;  /* 0x00000000001772ca */ /* 0x000fe200000e0000 */
[----:B------:R-:W-:Y:S01]  /*4d70*/  IMAD.MOV.U32 R0, RZ, RZ, RZ ;  /* 0x000000ffff007224 */ /* 0x000fe200078e00ff */
[----:B------:R-:W-:-:S02]  /*4d80*/  UISETP.NE.AND UP3, UPT, UR31, URZ, UPT ;  /* 0x000000ff1f00728c */ /* 0x000fc4000bf65270 */
[----:B----4-:R-:W-:Y:S01]  /*4d90*/  ULEA UR17, UR17, UR4, 0x18 ;  /* 0x0000000411117291 */ /* 0x010fe2000f8ec0ff */
[----:B------:R-:W-:Y:S01]  /*4da0*/  UMOV UR16, URZ ;  /* 0x000000ff00107c82 */ /* 0x000fe20008000000 */
[----:B------:R-:W-:Y:S02]  /*4db0*/  UMOV UR26, 0x0 ;  /* 0x00000000001a7882 */ /* 0x000fe40000000000 */
[----:B------:R-:W-:Y:S01]  /*4dc0*/  UIADD3 UR29, UPT, UPT, UR17, 0x278, URZ ;  /* 0x00000278111d7890 */ /* 0x000fe2000fffe0ff */
[----:B------:R-:W-:Y:S01]  /*4dd0*/  UMOV UR27, 0x8100010 ;  /* 0x08100010001b7882 */ /* 0x000fe20000000000 */
[----:B-1----:R-:W-:-:S03]  /*4de0*/  UIADD3 UR4, UPT, UPT, UR6, 0x1f, URZ ;  /* 0x0000001f06047890 */ /* 0x002fc6000fffe0ff */
[----:B---3--:R-:W1:Y:S01]  /*4df0*/  LDS R3, [UR17+0x2c0] ;  /* 0x0002c011ff037984 */ /* 0x008e620008000800 */
[----:B------:R-:W2:Y:S01]  /*4e00*/  LDCU UR6, c[0x0][0x390] ;  /* 0x00007200ff0677ac */ /* 0x000ea20008000800 */
[----:B------:R-:W-:Y:S02]  /*4e10*/  USHF.R.S32.HI UR5, URZ, 0x1f, UR4 ;  /* 0x0000001fff057899 */ /* 0x000fe40008011404 */
[----:B------:R-:W-:Y:S02]  /*4e20*/  UPRMT UR29, URZ, 0x654, UR29 ;  /* 0x00000654ff1d7896 */ /* 0x000fe4000800001d */
[----:B------:R-:W-:Y:S02]  /*4e30*/  ULEA.HI UR4, UR5, UR4, URZ, 0x5 ;  /* 0x0000000405047291 */ /* 0x000fe4000f8f28ff */
[----:B------:R-:W-:Y:S02]  /*4e40*/  UIADD3 UR5, UPT, UPT, UR17, 0x3400, URZ ;  /* 0x0000340011057890 */ /* 0x000fe4000fffe0ff */
[----:B------:R-:W-:-:S02]  /*4e50*/  USHF.R.S32.HI UR4, URZ, 0x5, UR4 ;  /* 0x00000005ff047899 */ /* 0x000fc40008011404 */
[----:B------:R-:W-:Y:S02]  /*4e60*/  USHF.R.U32.HI UR5, URZ, 0x4, UR5 ;  /* 0x00000004ff057899 */ /* 0x000fe40008011605 */
[----:B------:R-:W-:Y:S02]  /*4e70*/  UIMAD UR7, UR4, UR7, URZ ;  /* 0x00000007040772a4 */ /* 0x000fe4000f8e02ff */
[----:B------:R-:W-:Y:S02]  /*4e80*/  UIADD3 UR4, UPT, UPT, UR17, 0x26400, URZ ;  /* 0x0002640011047890 */ /* 0x000fe4000fffe0ff */
[----:B------:R-:W-:Y:S02]  /*4e90*/  ULOP3.LUT UR5, UR5, 0x3fff, URZ, 0xc0, !UPT ;  /* 0x00003fff05057892 */ /* 0x000fe4000f8ec0ff */
[----:B------:R-:W-:Y:S02]  /*4ea0*/  USHF.R.U32.HI UR4, URZ, 0x4, UR4 ;  /* 0x00000004ff047899 */ /* 0x000fe40008011604 */
[----:B------:R-:W-:-:S02]  /*4eb0*/  ULOP3.LUT UR19, UR5, 0x10000, URZ, 0xfc, !UPT ;  /* 0x0001000005137892 */ /* 0x000fc4000f8efcff */
[----:B------:R-:W-:Y:S02]  /*4ec0*/  ULOP3.LUT UR20, UR4, 0x3fff, URZ, 0xc0, !UPT ;  /* 0x00003fff04147892 */ /* 0x000fe4000f8ec0ff */
[----:B--2---:R-:W-:Y:S02]  /*4ed0*/  UIMAD UR4, UR7, UR6, URZ ;  /* 0x00000006070472a4 */ /* 0x004fe4000f8e02ff */
[----:B------:R-:W-:Y:S02]  /*4ee0*/  ULOP3.LUT UR20, UR20, 0x10000, URZ, 0xfc, !UPT ;  /* 0x0001000014147892 */ /* 0x000fe4000f8efcff */
[----:B------:R-:W-:Y:S02]  /*4ef0*/  UIADD3 UR28, UPT, UPT, UR4, -0x1, URZ ;  /* 0xffffffff041c7890 */ /* 0x000fe4000fffe0ff */
[----:B------:R-:W-:Y:S01]  /*4f00*/  UISETP.GE.AND UP4, UPT, UR4, 0x1, UPT ;  /* 0x000000010400788c */ /* 0x000fe2000bf86270 */
[----:B------:R-:W-:Y:S01]  /*4f10*/  UMOV UR24, 0x0 ;  /* 0x0000000000187882 */ /* 0x000fe20000000000 */
[----:B------:R-:W-:Y:S01]  /*4f20*/  UMOV UR25, 0x8100010 ;  /* 0x0810001000197882 */ /* 0x000fe20000000000 */
[C---:B-1----:R-:W-:Y:S01]  /*4f30*/  VIADD R5, R3.reuse, 0x20 ;  /* 0x0000002003057836 */ /* 0x042fe20000000000 */
[----:B------:R-:W-:-:S04]  /*4f40*/  LOP3.LUT R4, R3, 0xffff, RZ, 0xc0, !PT ;  /* 0x0000ffff03047812 */ /* 0x000fc800078ec0ff */
[----:B------:R-:W-:-:S05]  /*4f50*/  LOP3.LUT R5, R5, 0xffff, RZ, 0xc0, !PT ;  /* 0x0000ffff05057812 */ /* 0x000fca00078ec0ff */
[----:B------:R1:W-:Y:S02]  /*4f60*/  STL.64 [R1], R4 ;  /* 0x0000000401007387 */ /* 0x0003e40000100a00 */
.L_x_101:
[----:B-1----:R-:W-:-:S04]  /*4f70*/  SHF.L.U32 R5, R2, 0x1f, RZ ;  /* 0x0000001f02057819 */ /* 0x002fc800000006ff */
[----:B------:R-:W1:Y:S02]  /*4f80*/  SYNCS.PHASECHK.TRANS64.TRYWAIT P0, [UR17+0x270], R5 ;  /* 0x00027005ff0075a7 */ /* 0x000e640008001111 */
[----:B-1-34-:R-:W-:Y:S05]  /*4f90*/  @!P0 BRA `(.L_x_93) ;  /* 0x0000005400208947 */ /* 0x01afea0003800000 */
.L_x_238:
[----:B-1----:R-:W1:Y:S01]  /*4fa0*/  LDS.128 R4, [UR17+0x2b0] ;  /* 0x0002b011ff047984 */ /* 0x002e620008000c00 */
[----:B------:R-:W-:Y:S01]  /*4fb0*/  ULEA UR22, UR21, UR17, 0x3 ;  /* 0x0000001115167291 */ /* 0x000fe2000f8e18ff */
[----:B------:R-:W-:Y:S01]  /*4fc0*/  @!PT LDS RZ, [RZ] ;  /* 0x00000000fffff984 */ /* 0x000fe20000000800 */
[----:B------:R-:W-:Y:S01]  /*4fd0*/  @!PT LDS RZ, [RZ] ;  /* 0x00000000fffff984 */ /* 0x000fe20000000800 */
[----:B------:R-:W-:Y:S01]  /*4fe0*/  @!PT LDS RZ, [RZ] ;  /* 0x00000000fffff984 */ /* 0x000fe20000000800 */
[----:B------:R-:W-:Y:S01]  /*4ff0*/  @!PT LDS RZ, [RZ] ;  /* 0x00000000fffff984 */ /* 0x000fe20000000800 */
[----:B------:R2:W-:Y:S06]  /*5000*/  MEMBAR.ALL.CTA ;  /* 0x0000000000007992 */ /* 0x0005ec0000008000 */
[----:B--2---:R-:W2:Y:S02]  /*5010*/  FENCE.VIEW.ASYNC.S ;  /* 0x00000000000073c6 */ /* 0x004ea40000000000 */
[----:B--2---:R-:W-:Y:S01]  /*5020*/  SYNCS.ARRIVE.TRANS64.RED.A1T0 RZ, [UR29], RZ ;  /* 0x000000ffffff79a7 */ /* 0x004fe2000810041d */
[----:B-1----:R-:W-:Y:S01]  /*5030*/  LOP3.LUT P2, RZ, R6, 0x1, RZ, 0xc0, !PT ;  /* 0x0000000106ff7812 */ /* 0x002fe2000784c0ff */
[----:B------:R-:W-:-:S12]  /*5040*/  BRA.U UP3, `(.L_x_94) ;  /* 0x00000001030c7547 */ /* 0x000fd8000b800000 */
[----:B------:R-:W-:-:S04]  /*5050*/  SHF.L.U32 R5, R8, 0x1f, RZ ;  /* 0x0000001f08057819 */ /* 0x000fc800000006ff */
[----:B------:R-:W1:Y:S02]  /*5060*/  SYNCS.PHASECHK.TRANS64.TRYWAIT P0, [UR22+0x290], R5 ;  /* 0x00029005ff0075a7 */ /* 0x000e640008001116 */
[----:B-1----:R-:W-:Y:S05]  /*5070*/  @!P0 BRA `(.L_x_95) ;  /* 0x0000005400008947 */ /* 0x002fea0003800000 */
.L_x_94:
[----:B------:R-:W-:Y:S05]  /*5080*/  BRA.U UP3, `(.L_x_96) ;  /* 0x0000000103d47547 */ /* 0x000fea000b800000 */
[----:B------:R-:W-:Y:S05]  /*5090*/  BRA.U !UP4, `(.L_x_97) ;  /* 0x000000010cc47547 */ /* 0x000fea000b800000 */
[----:B------:R-:W-:Y:S01]  /*50a0*/  ULEA UR4, UR21, UR43, 0x2 ;  /* 0x0000002b15047291 */ /* 0x000fe2000f8e10ff */
[----:B-1----:R-:W-:-:S08]  /*50b0*/  SHF.L.U32 R4, R0, 0x1f, RZ ;  /* 0x0000001f00047819 */ /* 0x002fd000000006ff */
[----:B------:R-:W5:Y:S01]  /*50c0*/  LDL R5, [UR4] ;  /* 0x00000004ff057983 */ /* 0x000f620008100800 */
[----:B------:R-:W-:Y:S02]  /*50d0*/  ULEA UR4, UR16, UR17, 0x3 ;  /* 0x0000001110047291 */ /* 0x000fe4000f8e18ff */
[----:B------:R-:W-:Y:S01]  /*50e0*/  UPLOP3.LUT UP2, UPT, UPT, UPT, UPT, 0x40, 0x4 ;  /* 0x000000000004789c */ /* 0x000fe20003f4e870 */
[----:B------:R-:W-:Y:S01]  /*50f0*/  UMOV UR15, UR28 ;  /* 0x0000001c000f7c82 */ /* 0x000fe20008000000 */
[----:B------:R-:W-:-:S05]  /*5100*/  UMOV UR5, UR16 ;  /* 0x0000001000057c82 */ /* 0x000fca0008000000 */
[----:B------:R1:W2:Y:S04]  /*5110*/  SYNCS.PHASECHK.TRANS64.TRYWAIT P1, [UR4], R4 ;  /* 0x00000004ff0075a7 */ /* 0x0002a80008021104 */
.L_x_100:
[----:B---3--:R-:W-:Y:S01]  /*5120*/  ULEA UR10, UR5, UR17, 0x3 ;  /* 0x00000011050a7291 */ /* 0x008fe2000f8e18ff */
[----:B--2-4-:R-:W-:Y:S11]  /*5130*/  @P1 BRA `(.L_x_98) ;  /* 0x00000000000c1947 */ /* 0x014ff60003800000 */
[----:B------:R-:W-:Y:S04]  /*5140*/  SHF.L.U32 R6, R0, 0x1f, RZ ;  /* 0x0000001f00067819 */ /* 0x000fe800000006ff */
[----:B------:R-:W2:Y:S02]  /*5150*/  SYNCS.PHASECHK.TRANS64.TRYWAIT P0, [UR10], R6 ;  /* 0x00000006ff0075a7 */ /* 0x000ea4000800110a */
[----:B--2---:R-:W-:Y:S05]  /*5160*/  @!P0 BRA `(.L_x_99) ;  /* 0x0000005000dc8947 */ /* 0x004fea0003800000 */
.L_x_98:
[----:B------:R-:W-:Y:S01]  /*5170*/  UISETP.NE.AND UP0, UPT, UR15, URZ, UPT ;  /* 0x000000ff0f00728c */ /* 0x000fe2000bf05270 */
[----:B------:R-:W-:Y:S01]  /*5180*/  PLOP3.LUT P1, PT, PT, PT, PT, 0x80, 0x8 ;  /* 0x000000000008781c */ /* 0x000fe20003f2f070 */
[----:B------:R-:W-:Y:S02]  /*5190*/  UIADD3 UR4, UPT, UPT, UR5, 0x1, URZ ;  /* 0x0000000105047890 */ /* 0x000fe4000fffe0ff */
[----:B------:R-:W-:Y:S02]  /*51a0*/  ULEA UR8, UR5, UR20, 0x7 ;  /* 0x0000001405087291 */ /* 0x000fe4000f8e38ff */
[----:B------:R-:W-:Y:S01]  /*51b0*/  UISETP.NE.AND UP1, UPT, UR4, 0x23, UPT ;  /* 0x000000230400788c */ /* 0x000fe2000bf25270 */
[----:B------:R-:W-:Y:S01]  /*51c0*/  PLOP3.LUT P0, PT, PT, PT, UP0, 0x80, 0x8 ;  /* 0x000000000008781c */ /* 0x000fe20003f0f008 */
[----:B------:R-:W-:Y:S02]  /*51d0*/  UIADD3 UR12, UPT, UPT, UR8, 0x2, URZ ;  /* 0x00000002080c7890 */ /* 0x000fe4000fffe0ff */
[----:B------:R-:W-:Y:S02]  /*51e0*/  USEL UR6, URZ, 0x1, UP1 ;  /* 0x00000001ff067887 */ /* 0x000fe40008800000 */
[----:B------:R-:W-:Y:S02]  /*51f0*/  USEL UR16, UR4, URZ, UP1 ;  /* 0x000000ff04107287 */ /* 0x000fe40008800000 */
[----:B------:R-:W-:Y:S02]  /*5200*/  UIADD3 UR10, UPT, UPT, UR10, 0x118, URZ ;  /* 0x000001180a0a7890 */ /* 0x000fe4000fffe0ff */
[----:B------:R-:W-:Y:S01]  /*5210*/  @UP0 ULEA UR4, UR16, UR17, 0x3 ;  /* 0x0000001110040291 */ /* 0x000fe2000f8e18ff */
[----:B------:R-:W-:Y:S01]  /*5220*/  LOP3.LUT R0, R0, UR6, RZ, 0x3c, !PT ;  /* 0x0000000600007c12 */ /* 0x000fe2000f8e3cff */
[----:B------:R-:W-:Y:S01]  /*5230*/  UMOV UR9, 0x80004020 ;  /* 0x8000402000097882 */ /* 0x000fe20000000000 */
[----:B------:R-:W-:Y:S01]  /*5240*/  UMOV UR13, 0x80004020 ;  /* 0x80004020000d7882 */ /* 0x000fe20000000000 */
[----:B------:R-:W-:Y:S01]  /*5250*/  UMOV UR7, 0x80004020 ;  /* 0x8000402000077882 */ /* 0x000fe20000000000 */
[----:B-1----:R-:W-:Y:S04]  /*5260*/  @P0 SHF.L.U32 R4, R0, 0x1f, RZ ;  /* 0x0000001f00040819 */ /* 0x002fe800000006ff */
[----:B------:R3:W4:Y:S01]  /*5270*/  @P0 SYNCS.PHASECHK.TRANS64.TRYWAIT P1, [UR4], R4 ;  /* 0x00000004ff0005a7 */ /* 0x0007220008021104 */
[----:B------:R-:W-:Y:S11]  /*5280*/  ELECT P0, URZ, PT ;  /* 0x0000000000ff782f */ /* 0x000ff60003800000 */
[----:B------:R-:W-:Y:S02]  /*5290*/  @!UPT UIADD3 URZ, UPT, UPT, URZ, URZ, URZ ;  /* 0x000000fffffff290 */ /* 0x000fe4000fffe0ff */
[C---:B-----5:R-:W-:Y:S01]  /*52a0*/  @P0 R2UR.BROADCAST UR14, R5.reuse ;  /* 0x00000000050e02ca */ /* 0x060fe200008e0000 */
[----:B------:R-:W-:Y:S01]  /*52b0*/  ULEA UR4, UR5, UR19, 0x8 ;  /* 0x0000001305047291 */ /* 0x000fe2000f8e40ff */
[----:B------:R-:W-:Y:S11]  /*52c0*/  ELECT P0, URZ, PT ;  /* 0x0000000000ff782f */ /* 0x000ff60003800000 */
[----:B------:R-:W-:Y:S02]  /*52d0*/  @!UPT UIADD3 URZ, UPT, UPT, URZ, URZ, URZ ;  /* 0x000000fffffff290 */ /* 0x000fe4000fffe0ff */
[----:B------:R-:W-:Y:S01]  /*52e0*/  @P0 R2UR.BROADCAST UR11, R5 ;  /* 0x00000000050b02ca */ /* 0x000fe200008e0000 */
[----:B------:R-:W-:Y:S01]  /*52f0*/  UIADD3 UR6, UPT, UPT, UR4, 0x2, URZ ;  /* 0x0000000204067890 */ /* 0x000fe2000fffe0ff */
[----:B------:R-:W-:Y:S02]  /*5300*/  UMOV UR5, 0x80004020 ;  /* 0x8000402000057882 */ /* 0x000fe40000000000 */
[----:B------:R1:W-:Y:S01]  /*5310*/  UTCHMMA.2CTA gdesc[UR4], gdesc[UR8], tmem[UR14], tmem[UR26], idesc[UR27], UP2 ;  /* 0x00ff1a08040075ea */ /* 0x0003e2000920000e */
[----:B------:R-:W-:Y:S08]  /*5320*/  UPLOP3.LUT UP2, UPT, UPT, UPT, UPT, 0x80, 0x8 ;  /* 0x000000000008789c */ /* 0x000ff00003f4f070 */
[----:B------:R3:W-:Y:S01]  /*5330*/  UTCHMMA.2CTA gdesc[UR6], gdesc[UR12], tmem[UR11], tmem[UR24], idesc[UR25], UPT ;  /* 0x00ff180c060075ea */ /* 0x0007e2000ba0000b */
[----:B------:R3:W-:Y:S01]  /*5340*/  UTCBAR.2CTA.MULTICAST [UR10], URZ, UR18 ;  /* 0x000000ff0a0073e9 */ /* 0x0007e20008200812 */
[----:B-1----:R-:W-:Y:S02]  /*5350*/  UIADD3 UR4, UPT, UPT, UR15, 0x1, URZ ;  /* 0x000000010f047890 */ /* 0x002fe4000fffe0ff */
[----:B------:R-:W-:Y:S02]  /*5360*/  UIADD3 UR8, UPT, UPT, UR15, -0x1, URZ ;  /* 0xffffffff0f087890 */ /* 0x000fe4000fffe0ff */
[----:B------:R-:W-:Y:S01]  /*5370*/  UISETP.GT.U32.AND UP0, UPT, UR4, 0x1, UPT ;  /* 0x000000010400788c */ /* 0x000fe2000bf04070 */
[----:B------:R-:W-:Y:S04]  /*5380*/  UMOV UR5, UR16 ;  /* 0x0000001000057c82 */ /* 0x000fe80008000000 */
[----:B------:R-:W-:Y:S04]  /*5390*/  UMOV UR15, UR8 ;  /* 0x00000008000f7c82 */ /* 0x000fe80008000000 */
[----:B------:R-:W-:Y:S05]  /*53a0*/  BRA.U UP0, `(.L_x_100) ;  /* 0xfffffffd005c7547 */ /* 0x000fea000b83ffff */
.L_x_97:
[----:B------:R-:W-:-:S09]  /*53b0*/  UIADD3 UR4, UPT, UPT, UR22, 0x280, URZ ;  /* 0x0000028016047890 */ /* 0x000fd2000fffe0ff */
[----:B------:R2:W-:Y:S01]  /*53c0*/  UTCBAR.2CTA.MULTICAST [UR4], URZ, UR23 ;  /* 0x000000ff040073e9 */ /* 0x0005e20008200817 */
[----:B------:R-:W-:Y:S02]  /*53d0*/  NOP ;  /* 0x0000000000007918 */ /* 0x000fe40000000000 */
.L_x_96:
[----:B--2---:R-:W-:Y:S01]  /*53e0*/  UIADD3 UR4, UPT, UPT, UR21, 0x1, URZ ;  /* 0x0000000115047890 */ /* 0x004fe2000fffe0ff */
[----:B------:R-:W-:-:S03]  /*53f0*/  LOP3.LUT R2, R2, 0x1, RZ, 0x3c, !PT ;  /* 0x0000000102027812 */ /* 0x000fc600078e3cff */
[----:B------:R-:W-:-:S04]  /*5400*/  UISETP.NE.AND UP0, UPT, UR4, 0x2, UPT ;  /* 0x000000020400788c */ /* 0x000fc8000bf05270 */
[----:B------:R-:W-:Y:S02]  /*5410*/  USEL UR5, URZ, 0x1, UP0 ;  /* 0x00000001ff057887 */ /* 0x000fe40008000000 */
[----:B------:R-:W-:-:S04]  /*5420*/  USEL UR21, UR4, URZ, UP0 ;  /* 0x000000ff04157287 */ /* 0x000fc80008000000 */
[----:B------:R-:W-:Y:S01]  /*5430*/  LOP3.LUT R8, R8, UR5, RZ, 0x3c, !PT ;  /* 0x0000000508087c12 */ /* 0x000fe2000f8e3cff */
[----:B------:R-:W-:Y:S07]  /*5440*/  @P2 BRA `(.L_x_101) ;  /* 0xfffffff800c82947 */ /* 0x000fee000383ffff */
[----:B------:R-:W2:Y:S01]  /*5450*/  S2UR UR8, SR_CgaCtaId ;  /* 0x00000000000879c3 */ /* 0x000ea20000008800 */
[----:B------:R-:W-:Y:S01]  /*5460*/  ELECT P0, URZ, PT ;  /* 0x0000000000ff782f */ /* 0x000fe20003800000 */
[----:B------:R-:W-:Y:S01]  /*5470*/  HFMA2 R0, -RZ, RZ, 0, 5.9604644775390625e-08 ;  /* 0x00000001ff007431 */ /* 0x000fe200000001ff */
[----:B------:R-:W-:-:S05]  /*5480*/  UMOV UR4, 0x40 ;  /* 0x0000004000047882 */ /* 0x000fca0000000000 */
[----:B------:R-:W-:Y:S01]  /*5490*/  UVIRTCOUNT.DEALLOC.SMPOOL 0x80 ;  /* 0x000000800000784c */ /* 0x000fe20000000000 */
[----:B------:R-:W-:Y:S02]  /*54a0*/  UISETP.NE.AND UP0, UPT, UR31, URZ, UPT ;  /* 0x000000ff1f00728c */ /* 0x000fe4000bf05270 */
[----:B--2---:R-:W-:-:S09]  /*54b0*/  ULEA UR8, UR8, UR4, 0x18 ;  /* 0x0000000408087291 */ /* 0x004fd2000f8ec0ff */
[----:B------:R2:W-:Y:S01]  /*54c0*/  @P0 STS.U8 [UR8+0x1c], R0 ;  /* 0x00001c00ff000988 */ /* 0x0005e20008000008 */
[----:B------:R-:W-:Y:S05]  /*54d0*/  BRA.U UP0, `(.L_x_102) ;  /* 0x0000000100587547 */ /* 0x000fea000b800000 */
[----:B------:R-:W-:Y:S01]  /*54e0*/  UIADD3 UR5, UPT, UPT, UR17, 0x290, URZ ;  /* 0x0000029011057890 */ /* 0x000fe2000fffe0ff */
[----:B------:R-:W-:-:S03]  /*54f0*/  SHF.L.U32 R2, R8, 0x1f, RZ ;  /* 0x0000001f08027819 */ /* 0x000fc600000006ff */
[----:B------:R-:W-:-:S09]  /*5500*/  ULEA UR4, UR21, UR5, 0x3 ;  /* 0x0000000515047291 */ /* 0x000fd2000f8e18ff */
[----:B------:R-:W1:Y:S02]  /*5510*/  SYNCS.PHASECHK.TRANS64.TRYWAIT P0, [UR4], R2 ;  /* 0x00000002ff0075a7 */ /* 0x000e640008001104 */
[----:B-1----:R-:W-:Y:S05]  /*5520*/  @!P0 BRA `(.L_x_103) ;  /* 0x0000005000048947 */ /* 0x002fea0003800000 */
.L_x_242:
[----:B------:R-:W-:-:S04]  /*5530*/  UIADD3 UR4, UPT, UPT, UR21, 0x1, URZ ;  /* 0x0000000115047890 */ /* 0x000fc8000fffe0ff */
[----:B------:R-:W-:-:S04]  /*5540*/  UISETP.NE.AND UP1, UPT, UR4, 0x2, UPT ;  /* 0x000000020400788c */ /* 0x000fc8000bf25270 */
[----:B---3--:R-:W-:Y:S02]  /*5550*/  USEL UR6, URZ, 0x1, UP1 ;  /* 0x00000001ff067887 */ /* 0x008fe40008800000 */
[----:B------:R-:W-:-:S04]  /*5560*/  USEL UR4, UR4, URZ, UP1 ;  /* 0x000000ff04047287 */ /* 0x000fc80008800000 */
[----:B------:R-:W-:Y:S01]  /*5570*/  ULEA UR4, UR4, UR5, 0x3 ;  /* 0x0000000504047291 */ /* 0x000fe2000f8e18ff */
[----:B-1----:R-:W-:-:S04]  /*5580*/  LOP3.LUT R2, R8, UR6, RZ, 0x3c, !PT ;  /* 0x0000000608027c12 */ /* 0x002fc8000f8e3cff */
[----:B------:R-:W-:Y:S01]  /*5590*/  SHF.L.U32 R2, R2, 0x1f, RZ ;  /* 0x0000001f02027819 */ /* 0x000fe200000006ff */
[----:B--2---:R-:W-:-:S04]  /*55a0*/  IMAD.U32 R0, RZ, RZ, UR4 ;  /* 0x00000004ff007e24 */ /* 0x004fc8000f8e00ff */
[----:B------:R1:W2:Y:S03]  /*55b0*/  SYNCS.PHASECHK.TRANS64.TRYWAIT P0, [R0+URZ], R2 ;  /* 0x00000002000075a7 */ /* 0x0002a600080011ff */
[----:B--2---:R-:W-:Y:S05]  /*55c0*/  @!P0 NANOSLEEP.SYNCS 0x989680 ;  /* 0x009896800000895d */ /* 0x004fea0003900000 */
[----:B------:R-:W2:Y:S02]  /*55d0*/  @!P0 SYNCS.PHASECHK.TRANS64 P0, [R0+URZ], R2 ;  /* 0x00000002000085a7 */ /* 0x000ea400080010ff */
[----:B--2---:R-:W-:Y:S05]  /*55e0*/  @P0 BRA `(.L_x_104) ;  /* 0x0000000000200947 */ /* 0x004fea0003800000 */
.L_x_105:
[----:B--2---:R2:W3:Y:S02]  /*55f0*/  SYNCS.PHASECHK.TRANS64.TRYWAIT P0, [R0+URZ], R2 ;  /* 0x00000002000075a7 */ /* 0x0044e400080011ff */
[----:B---3--:R-:W-:Y:S05]  /*5600*/  @!P0 NANOSLEEP.SYNCS 0x989680 ;  /* 0x009896800000895d */ /* 0x008fea0003900000 */
[----:B------:R-:W3:Y:S02]  /*5610*/  @!P0 SYNCS.PHASECHK.TRANS64 P0, [R0+URZ], R2 ;  /* 0x00000002000085a7 */ /* 0x000ee400080010ff */
[----:B---3--:R-:W-:Y:S05]  /*5620*/  @!P0 BRA `(.L_x_105) ;  /* 0xfffffffc00f08947 */ /* 0x008fea000383ffff */
[----:B------:R-:W-:Y:S05]  /*5630*/  BRA `(.L_x_104) ;  /* 0x00000000000c7947 */ /* 0x000fea0003800000 */
.L_x_102:
[----:B------:R-:W-:-:S04]  /*5640*/  UIADD3 UR4, UPT, UPT, UR17, 0x2a0, URZ ;  /* 0x000002a011047890 */ /* 0x000fc8000fffe0ff */
[----:B------:R-:W-:-:S09]  /*5650*/  UPRMT UR4, UR30, 0x654, UR4 ;  /* 0x000006541e047896 */ /* 0x000fd20008000004 */
[----:B------:R-:W-:Y:S03]  /*5660*/  SYNCS.ARRIVE.TRANS64.RED.A1T0 RZ, [UR4], RZ ;  /* 0x000000ffffff79a7 */ /* 0x000fe60008100404 */
.L_x_104:
[----:B-12---:R-:W-:Y:S01]  /*5670*/  SHF.L.U32 R2, RZ, 0x1f, RZ ;  /* 0x0000001fff027819 */ /* 0x006fe200000006ff */
[----:B------:R-:W-:Y:S01]  /*5680*/  UIADD3 UR4, UPT, UPT, UR17, 0x2a0, URZ ;  /* 0x000002a011047890 */ /* 0x000fe2000fffe0ff */
[----:B------:R-:W-:Y:S02]  /*5690*/  PLOP3.LUT P0, PT, PT, PT, UP0, 0x80, 0x8 ;  /* 0x000000000008781c */ /* 0x000fe40003f0f008 */
[----:B----4-:R-:W1:Y:S02]  /*56a0*/  SYNCS.PHASECHK.TRANS64.TRYWAIT P1, [UR17+0x2a0], R2 ;  /* 0x0002a002ff0075a7 */ /* 0x010e640008021111 */
[----:B-1----:R-:W-:Y:S09]  /*56b0*/  @!P1 BRA `(.L_x_106) ;  /* 0x0000004c00b89947 */ /* 0x002ff20003800000 */
.L_x_244:
[----:B------:R-:W-:Y:S01]  /*56c0*/  @!UP0 UPRMT UR4, UR30, 0x654, UR4 ;  /* 0x000006541e048896 */ /* 0x000fe20008000004 */
[----:B------:R-:W-:Y:S01]  /*56d0*/  LOP3.LUT R3, R3, 0xffff, RZ, 0xc0, !PT ;  /* 0x0000ffff03037812 */ /* 0x000fe200078ec0ff */
[----:B-1----:R-:W-:-:S03]  /*56e0*/  IMAD.MOV.U32 R2, RZ, RZ, 0xffff ;  /* 0x0000ffffff027424 */ /* 0x002fc600078e00ff */
[----:B------:R-:W-:-:S04]  /*56f0*/  SHF.R.U32.HI R3, RZ, 0x5, R3 ;  /* 0x00000005ff037819 */ /* 0x000fc80000011603 */
[----:B------:R-:W-:Y:S01]  /*5700*/  @!P0 SYNCS.ARRIVE.TRANS64.RED.A1T0 RZ, [UR4], RZ ;  /* 0x000000ffffff89a7 */ /* 0x000fe20008100404 */
[----:B------:R-:W-:Y:S01]  /*5710*/  NOP ;  /* 0x0000000000007918 */ /* 0x000fe20000000000 */
[----:B------:R-:W1:Y:S01]  /*5720*/  LDS R0, [UR8+0x14] ;  /* 0x00001408ff007984 */ /* 0x000e620008000800 */
[----:B------:R-:W-:-:S04]  /*5730*/  SHF.L.U32 R2, R2, R3, RZ ;  /* 0x0000000302027219 */ /* 0x000fc800000006ff */
[----:B-1----:R-:W-:-:S04]  /*5740*/  LOP3.LUT R0, R0, R2, RZ, 0xc0, !PT ;  /* 0x0000000200007212 */ /* 0x002fc800078ec0ff */
[----:B------:R-:W-:Y:S01]  /*5750*/  ISETP.NE.AND P0, PT, R0, R2, PT ;  /* 0x000000020000720c */ /* 0x000fe20003f05270 */
[----:B------:R-:W-:-:S05]  /*5760*/  IMAD.MOV.U32 R0, RZ, RZ, 0x1 ;  /* 0x00000001ff007424 */ /* 0x000fca00078e00ff */
[----:B------:R-:W-:-:S07]  /*5770*/  SHF.L.U32 R0, R0, R3, RZ ;  /* 0x0000000300007219 */ /* 0x000fce00000006ff */
[----:B------:R-:W-:Y:S05]  /*5780*/  @P0 BRA `(.L_x_107) ;  /* 0x00000000005c0947 */ /* 0x000fea0003800000 */
[----:B------:R-:W1:Y:S02]  /*5790*/  LDS R3, [UR8+0x18] ;  /* 0x00001808ff037984 */ /* 0x000e640008000800 */
[----:B-1----:R-:W-:-:S04]  /*57a0*/  LOP3.LUT R3, R3, R0, RZ, 0xc0, !PT ;  /* 0x0000000003037212 */ /* 0x002fc800078ec0ff */
[----:B------:R-:W-:-:S13]  /*57b0*/  ISETP.NE.AND P0, PT, R3, R0, PT ;  /* 0x000000000300720c */ /* 0x000fda0003f05270 */
[----:B------:R-:W-:Y:S05]  /*57c0*/  @P0 BRA `(.L_x_108) ;  /* 0x0000000000400947 */ /* 0x000fea0003800000 */
[----:B------:R-:W-:Y:S01]  /*57d0*/  R2UR UR4, R2 ;  /* 0x00000000020472ca */ /* 0x000fe200000e0000 */
[----:B------:R-:W1:Y:S01]  /*57e0*/  S2R R3, SR_LANEID ;  /* 0x0000000000037919 */ /* 0x000e620000000000 */
[----:B------:R-:W-:-:S04]  /*57f0*/  LOP3.LUT R0, RZ, R0, RZ, 0x33, !PT ;  /* 0x00000000ff007212 */ /* 0x000fc800078e33ff */
[----:B---3--:R-:W2:Y:S07]  /*5800*/  REDUX UR6, R0 ;  /* 0x00000000000673c4 */ /* 0x008eae0000000000 */
[----:B------:R-:W-:-:S03]  /*5810*/  ULOP3.LUT UR5, URZ, UR4, URZ, 0x33, !UPT ;  /* 0x00000004ff057292 */ /* 0x000fc6000f8e33ff */
[----:B------:R-:W-:Y:S02]  /*5820*/  VOTEU.ANY UR4, UPT, PT ;  /* 0x0000000000047886 */ /* 0x000fe400038e0100 */
[----:B------:R-:W-:Y:S01]  /*5830*/  UFLO.U32 UR4, UR4 ;  /* 0x00000004000472bd */ /* 0x000fe200080e0000 */
[----:B------:R-:W-:-:S04]  /*5840*/  IMAD.U32 R2, RZ, RZ, UR5 ;  /* 0x00000005ff027e24 */ /* 0x000fc8000f8e00ff */
[----:B------:R-:W3:Y:S02]  /*5850*/  REDUX UR7, R2 ;  /* 0x00000000020773c4 */ /* 0x000ee40000000000 */
[----:B------:R4:W-:Y:S01]  /*5860*/  UTCATOMSWS.AND URZ, UR5 ;  /* 0x0000000500ff79e3 */ /* 0x0009e20008000000 */
[----:B--2---:R-:W-:Y:S01]  /*5870*/  IMAD.U32 R0, RZ, RZ, UR6 ;  /* 0x00000006ff007e24 */ /* 0x004fe2000f8e00ff */
[----:B-1----:R-:W-:Y:S01]  /*5880*/  ISETP.EQ.U32.AND P0, PT, R3, UR4, PT ;  /* 0x0000000403007c0c */ /* 0x002fe2000bf02070 */
[----:B---3--:R-:W-:-:S12]  /*5890*/  IMAD.U32 R2, RZ, RZ, UR7 ;  /* 0x00000007ff027e24 */ /* 0x008fd8000f8e00ff */
[----:B------:R4:W-:Y:S04]  /*58a0*/  @P0 ATOMS.AND RZ, [UR8+0x14], R2 ;  /* 0x00001402ffff098c */ /* 0x0009e8000a800008 */
[----:B------:R4:W-:Y:S01]  /*58b0*/  @P0 ATOMS.AND RZ, [UR8+0x18], R0 ;  /* 0x00001800ffff098c */ /* 0x0009e2000a800008 */
[----:B------:R-:W-:Y:S05]  /*58c0*/  BRA `(.L_x_109) ;  /* 0x0000000000147947 */ /* 0x000fea0003800000 */
.L_x_108:
[----:B------:R-:W-:Y:S02]  /*58d0*/  MOV R2, 0x58f0 ;  /* 0x000058f000027802 */ /* 0x000fe40000000f00 */
[----:B---3-5:R-:W-:Y:S05]  /*58e0*/  CALL.REL.NOINC `($__internal_0_$__cuda_sm10x_tcgen05_guardrail_trap_col_being_dealloced_not_returned_by_alloc) ;  /* 0x0000005000287944 */ /* 0x028fea0003c00000 */
[----:B------:R-:W-:Y:S05]  /*58f0*/  BRA `(.L_x_109) ;  /* 0x0000000000087947 */ /* 0x000fea0003800000 */
.L_x_107:
[----:B------:R-:W-:Y:S02]  /*5900*/  MOV R2, 0x5920 ;  /* 0x0000592000027802 */ /* 0x000fe40000000f00 */
[----:B---3-5:R-:W-:Y:S05]  /*5910*/  CALL.REL.NOINC `($__internal_2_$__cuda_sm10x_tcgen05_guardrail_trap_unallocated_columns_being_dealloced) ;  /* 0x0000005000347944 */ /* 0x028fea0003c00000 */
.L_x_109:
[----:B------:R-:W-:Y:S01]  /*5920*/  NOP ;  /* 0x0000000000007918 */ /* 0x000fe20000000000 */
[----:B----4-:R-:W-:Y:S05]  /*5930*/  EXIT ;  /* 0x000000000000794d */ /* 0x010fea0003800000 */
.L_x_81:
[----:B------:R-:W-:-:S09]  /*5940*/  UISETP.NE.OR UP0, UPT, UR18, 0x3, !UP3 ;  /* 0x000000031200788c */ /* 0x000fd2000df05670 */
[----:B------:R-:W-:Y:S05]  /*5950*/  BRA.U UP0, `(.L_x_110) ;  /* 0x0000001100947547 */ /* 0x000fea000b800000 */
[----:B------:R-:W2:Y:S01]  /*5960*/  LDCU.64 UR4, c[0x0][0x888] ;  /* 0x00011100ff0477ac */ /* 0x000ea20008000a00 */
[----:B------:R-:W3:Y:S01]  /*5970*/  S2UR UR6, SR_CgaCtaId ;  /* 0x00000000000679c3 */ /* 0x000ee20000008800 */
[----:B------:R-:W-:Y:S01]  /*5980*/  HFMA2 R9, -RZ, RZ, 0, 5.9604644775390625e-08 ;  /* 0x00000001ff097431 */ /* 0x000fe200000001ff */
[----:B------:R-:W-:Y:S01]  /*5990*/  MOV R8, RZ ;  /* 0x000000ff00087202 */ /* 0x000fe20000000f00 */
[----:B------:R-:W4:Y:S01]  /*59a0*/  LDCU UR38, c[0x0][0x370] ;  /* 0x00006e00ff2677ac */ /* 0x000f220008000800 */
[----:B------:R-:W-:Y:S01]  /*59b0*/  HFMA2 R3, -RZ, RZ, 0, 0.00048828125 ;  /* 0x00001000ff037431 */ /* 0x000fe200000001ff */
[----:B------:R-:W1:Y:S03]  /*59c0*/  LDCU.128 UR40, c[0x0][0xb10] ;  /* 0x00016200ff2877ac */ /* 0x000e660008000c00 */
[----:B------:R-:W4:Y:S01]  /*59d0*/  LDC.64 R10, c[0x0][0x348] ;  /* 0x0000d200ff0a7b82 */ /* 0x000f220000000a00 */
[----:B------:R-:W1:Y:S01]  /*59e0*/  LDCU UR33, c[0x0][0x374] ;  /* 0x00006e80ff2177ac */ /* 0x000e620008000800 */
[----:B------:R-:W4:Y:S01]  /*59f0*/  LDCU.64 UR34, c[0x0][0x890] ;  /* 0x00011200ff2277ac */ /* 0x000f220008000a00 */
[----:B------:R-:W4:Y:S01]  /*5a00*/  LDCU UR30, c[0x0][0xb0c] ;  /* 0x00016180ff1e77ac */ /* 0x000f220008000800 */
[----:B--2---:R-:W-:Y:S01]  /*5a10*/  UISETP.NE.U32.AND UP0, UPT, UR4, URZ, UPT ;  /* 0x000000ff0400728c */ /* 0x004fe2000bf05070 */
[----:B------:R-:W2:Y:S01]  /*5a20*/  LDCU UR54, c[0x0][0xb20] ;  /* 0x00016400ff3677ac */ /* 0x000ea20008000800 */
[----:B------:R-:W2:Y:S01]  /*5a30*/  LDCU UR4, c[0x0][0xb30] ;  /* 0x00016600ff0477ac */ /* 0x000ea20008000800 */
[----:B------:R-:W2:Y:S01]  /*5a40*/  LDCU.128 UR48, c[0x0][0x980] ;  /* 0x00013000ff3077ac */ /* 0x000ea20008000c00 */
[----:B------:R-:W-:Y:S01]  /*5a50*/  UMOV UR31, 0x400 ;  /* 0x00000400001f7882 */ /* 0x000fe20000000000 */
[----:B-1----:R-:W-:-:S02]  /*5a60*/  UIMAD.WIDE.U32 UR8, UR33, UR43, URZ ;  /* 0x0000002b210872a5 */ /* 0x002fc4000f8e00ff */
[----:B---3--:R-:W-:Y:S02]  /*5a70*/  ULEA UR31, UR6, UR31, 0x18 ;  /* 0x0000001f061f7291 */ /* 0x008fe4000f8ec0ff */
[----:B----4-:R-:W-:Y:S02]  /*5a80*/  UIMAD.WIDE.U32 UR6, UR38, UR40, URZ ;  /* 0x00000028260672a5 */ /* 0x010fe4000f8e00ff */
[----:B------:R-:W-:Y:S02]  /*5a90*/  UISETP.NE.AND.EX UP5, UPT, UR5, URZ, UPT, UP0 ;  /* 0x000000ff0500728c */ /* 0x000fe4000bfa5300 */
[----:B------:R-:W-:Y:S02]  /*5aa0*/  UISETP.NE.U32.AND UP6, UPT, UR34, URZ, UPT ;  /* 0x000000ff2200728c */ /* 0x000fe4000bfc5070 */
[----:B------:R-:W-:Y:S02]  /*5ab0*/  UIADD3 UR45, UPT, UPT, UR31, 0x278, URZ ;  /* 0x000002781f2d7890 */ /* 0x000fe4000fffe0ff */
[----:B------:R-:W-:-:S02]  /*5ac0*/  UISETP.NE.AND UP0, UPT, UR39, 0x1, UPT ;  /* 0x000000012700788c */ /* 0x000fc4000bf05270 */
[----:B------:R-:W-:Y:S01]  /*5ad0*/  UISETP.NE.AND UP0, UPT, UR30, 0x1, UPT ;  /* 0x000000011e00788c */ /* 0x000fe2000bf05270 */
[----:B------:R-:W-:Y:S01]  /*5ae0*/  UMOV UR6, UR7 ;  /* 0x0000000700067c82 */ /* 0x000fe20008000000 */
[----:B------:R-:W-:Y:S01]  /*5af0*/  UMOV UR47, UR9 ;  /* 0x00000009002f7c82 */ /* 0x000fe20008000000 */
[----:B------:R-:W-:Y:S02]  /*5b00*/  UISETP.GE.AND UP2, UPT, UR39, 0x1, UPT ;  /* 0x000000012700788c */ /* 0x000fe4000bf46270 */
[----:B------:R-:W-:Y:S01]  /*5b10*/  UISETP.NE.AND UP0, UPT, UR42, 0x1, UPT ;  /* 0x000000012a00788c */ /* 0x000fe2000bf05270 */
[----:B------:R-:W-:Y:S01]  /*5b20*/  UMOV UR32, URZ ;  /* 0x000000ff00207c82 */ /* 0x000fe20008000000 */
[----:B------:R-:W-:Y:S01]  /*5b30*/  UPLOP3.LUT UP4, UPT, UPT, UPT, UPT, 0x40, 0x4 ;  /* 0x000000000004789c */ /* 0x000fe20003f8e870 */
[----:B------:R-:W1:Y:S01]  /*5b40*/  LDCU.64 UR22, c[0x0][0xb28] ;  /* 0x00016500ff1677ac */ /* 0x000e620008000a00 */
[----:B------:R-:W3:Y:S01]  /*5b50*/  LDCU.64 UR36, c[0x0][0x990] ;  /* 0x00013200ff2477ac */ /* 0x000ee20008000a00 */
[----:B------:R-:W-:-:S02]  /*5b60*/  UISETP.NE.AND.EX UP6, UPT, UR35, URZ, UPT, UP6 ;  /* 0x000000ff2300728c */ /* 0x000fc4000bfc5360 */
[----:B------:R-:W-:Y:S02]  /*5b70*/  UPRMT UR45, URZ, 0x654, UR45 ;  /* 0x00000654ff2d7896 */ /* 0x000fe4000800002d */
[----:B------:R-:W-:Y:S02]  /*5b80*/  USHF.R.U32.HI UR52, URZ, UR41, UR6 ;  /* 0x00000029ff347299 */ /* 0x000fe40008011606 */
[----:B--2---:R-:W-:Y:S02]  /*5b90*/  USHF.R.U32.HI UR47, URZ, UR54, UR47 ;  /* 0x00000036ff2f7299 */ /* 0x004fe4000801162f */
[----:B------:R-:W-:Y:S02]  /*5ba0*/  UISETP.NE.AND UP3, UPT, UR4, 0x1, UPT ;  /* 0x000000010400788c */ /* 0x000fe4000bf65270 */
[----:B------:R-:W-:Y:S02]  /*5bb0*/  UISETP.NE.AND UP2, UPT, UR48, 0x1, UPT ;  /* 0x000000013000788c */ /* 0x000fe4000bf45270 */
[----:B------:R-:W-:-:S11]  /*5bc0*/  UISETP.NE.AND UP0, UPT, UR51, 0x1, UPT ;  /* 0x000000013300788c */ /* 0x000fd6000bf05270 */
.L_x_119:
[----:B------:R-:W-:Y:S04]  /*5bd0*/  SHF.L.U32 R2, R8, 0x1f, RZ ;  /* 0x0000001f08027819 */ /* 0x000fe800000006ff */
[----:B--2---:R-:W2:Y:S02]  /*5be0*/  SYNCS.PHASECHK.TRANS64.TRYWAIT P0, [UR31+0x270], R2 ;  /* 0x00027002ff0075a7 */ /* 0x004ea4000800111f */
[----:B--2---:R-:W-:Y:S05]  /*5bf0*/  @!P0 BRA `(.L_x_111) ;  /* 0x0000004800808947 */ /* 0x004fea0003800000 */
.L_x_246:
[----:B------:R-:W4:Y:S01]  /*5c00*/  LDS.128 R4, [UR31+0x2b0] ;  /* 0x0002b01fff047984 */ /* 0x000f220008000c00 */
[----:B------:R-:W-:Y:S01]  /*5c10*/  UISETP.GE.AND UP0, UPT, UR39, 0x1, UPT ;  /* 0x000000012700788c */ /* 0x000fe2000bf06270 */
[----:B------:R-:W-:Y:S01]  /*5c20*/  @!PT LDS RZ, [RZ] ;  /* 0x00000000fffff984 */ /* 0x000fe20000000800 */
[----:B------:R-:W-:Y:S01]  /*5c30*/  @!PT LDS RZ, [RZ] ;  /* 0x00000000fffff984 */ /* 0x000fe20000000800 */
[----:B------:R-:W-:Y:S01]  /*5c40*/  @!PT LDS RZ, [RZ] ;  /* 0x00000000fffff984 */ /* 0x000fe20000000800 */
[----:B------:R-:W-:Y:S01]  /*5c50*/  @!PT LDS RZ, [RZ] ;  /* 0x00000000fffff984 */ /* 0x000fe20000000800 */
[----:B------:R1:W-:Y:S06]  /*5c60*/  MEMBAR.ALL.CTA ;  /* 0x0000000000007992 */ /* 0x0003ec0000008000 */
[----:B-1----:R-:W1:Y:S02]  /*5c70*/  FENCE.VIEW.ASYNC.S ;  /* 0x00000000000073c6 */ /* 0x002e640000000000 */
[----:B-1----:R-:W-:Y:S01]  /*5c80*/  SYNCS.ARRIVE.TRANS64.RED.A1T0 RZ, [UR45], RZ ;  /* 0x000000ffffff79a7 */ /* 0x002fe2000810042d */
[----:B----4-:R-:W-:Y:S11]  /*5c90*/  LOP3.LUT P0, RZ, R6, 0x1, RZ, 0xc0, !PT ;  /* 0x0000000106ff7812 */ /* 0x010ff6000780c0ff */
[----:B------:R-:W-:Y:S02]  /*5ca0*/  @!UPT UIADD3 URZ, UPT, UPT, URZ, URZ, URZ ;  /* 0x000000fffffff290 */ /* 0x000fe4000fffe0ff */
[----:B------:R-:W-:Y:S01]  /*5cb0*/  VOTEU.ANY UP2, P0 ;  /* 0x0000000000ff7886 */ /* 0x000fe20000040100 */
[----:B------:R-:W-:Y:S11]  /*5cc0*/  PLOP3.LUT P0, PT, PT, PT, UP2, 0x80, 0x8 ;  /* 0x000000000008781c */ /* 0x000ff60003f0f028 */
[----:B------:R-:W-:Y:S02]  /*5cd0*/  @!UPT UIADD3 URZ, UPT, UPT, URZ, URZ, URZ ;  /* 0x000000fffffff290 */ /* 0x000fe4000fffe0ff */
[----:B--2---:R-:W-:Y:S02]  /*5ce0*/  @P0 MOV R2, R4 ;  /* 0x0000000400020202 */ /* 0x004fe40000000f00 */
[----:B------:R-:W-:Y:S02]  /*5cf0*/  @P0 LOP3.LUT R0, R5, 0xffff, RZ, 0xc0, !PT ;  /* 0x0000ffff05000812 */ /* 0x000fe400078ec0ff */
[----:B------:R-:W-:Y:S02]  /*5d00*/  @P0 R2UR UR5, R2 ;  /* 0x00000000020502ca */ /* 0x000fe400000e0000 */
[----:B------:R-:W-:Y:S11]  /*5d10*/  @P0 R2UR UR4, R0 ;  /* 0x00000000000402ca */ /* 0x000ff600000e0000 */
[----:B------:R-:W-:Y:S02]  /*5d20*/  @UP2 UMOV UR15, UR5 ;  /* 0x00000005000f2c82 */ /* 0x000fe40008000000 */
[----:B------:R-:W-:Y:S01]  /*5d30*/  @UP2 UMOV UR14, UR4 ;  /* 0x00000004000e2c82 */ /* 0x000fe20008000000 */
[----:B------:R-:W-:Y:S05]  /*5d40*/  BRA.U !UP0, `(.L_x_112) ;  /* 0x0000000108c07547 */ /* 0x000fea000b800000 */
[----:B------:R-:W-:Y:S02]  /*5d50*/  UP2UR UR18, UPR, URZ, 0x4 ;  /* 0x00000004ff127883 */ /* 0x000fe40008000000 */
[----:B------:R-:W-:Y:S02]  /*5d60*/  UISETP.NE.AND UP2, UPT, UR42, 0x1, UPT ;  /* 0x000000012a00788c */ /* 0x000fe4000bf45270 */
[----:B------:R-:W-:Y:S02]  /*5d70*/  UIMAD.WIDE.U32 UR6, UR14, UR43, URZ ;  /* 0x0000002b0e0672a5 */ /* 0x000fe4000f8e00ff */
[----:B------:R-:W-:Y:S02]  /*5d80*/  UIMAD.WIDE.U32 UR10, UR15, UR40, URZ ;  /* 0x000000280f0a72a5 */ /* 0x000fe4000f8e00ff */
[----:B------:R-:W-:Y:S02]  /*5d90*/  USEL UR4, UR33, UR47, !UP2 ;  /* 0x0000002f21047287 */ /* 0x000fe4000d000000 */
[----:B------:R-:W-:Y:S02]  /*5da0*/  UISETP.NE.AND UP0, UPT, UR30, 0x1, UPT ;  /* 0x000000011e00788c */ /* 0x000fe4000bf05270 */
[----:B------:R-:W-:Y:S02]  /*5db0*/  UP2UR UR19, UPR, URZ, 0x2 ;  /* 0x00000002ff137883 */ /* 0x000fe40008000000 */
[----:B------:R-:W-:Y:S02]  /*5dc0*/  UISETP.NE.AND UP1, UPT, UR39, 0x1, UPT ;  /* 0x000000012700788c */ /* 0x000fe4000bf25270 */
[----:B------:R-:W-:Y:S02]  /*5dd0*/  UIMAD.WIDE.U32 UR12, UR4, UR22, URZ ;  /* 0x00000016040c72a5 */ /* 0x000fe4000f8e00ff */
[----:B------:R-:W-:Y:S01]  /*5de0*/  USEL UR9, UR38, UR52, !UP0 ;  /* 0x0000003426097287 */ /* 0x000fe2000c000000 */
[----:B------:R-:W-:Y:S01]  /*5df0*/  UMOV UR6, UR7 ;  /* 0x0000000700067c82 */ /* 0x000fe20008000000 */
[----:B------:R-:W-:Y:S01]  /*5e00*/  UMOV UR5, UR11 ;  /* 0x0000000b00057c82 */ /* 0x000fe20008000000 */
[----:B------:R-:W-:Y:S02]  /*5e10*/  USHF.R.U32.HI UR7, URZ, UR54, UR6 ;  /* 0x00000036ff077299 */ /* 0x000fe40008011606 */
[----:B------:R-:W-:Y:S02]  /*5e20*/  USHF.R.U32.HI UR6, URZ, UR41, UR5 ;  /* 0x00000029ff067299 */ /* 0x000fe40008011605 */
[----:B------:R-:W-:Y:S02]  /*5e30*/  UIMAD.WIDE.U32 UR16, UR9, UR22, URZ ;  /* 0x00000016091072a5 */ /* 0x000fe4000f8e00ff */
[----:B------:R-:W-:Y:S02]  /*5e40*/  USEL UR8, UR14, UR7, !UP2 ;  /* 0x000000070e087287 */ /* 0x000fe4000d000000 */
[----:B------:R-:W-:Y:S02]  /*5e50*/  UISETP.NE.AND UP2, UPT, UR18, URZ, UPT ;  /* 0x000000ff1200728c */ /* 0x000fe4000bf45270 */
[----:B------:R-:W-:Y:S01]  /*5e60*/  UIMAD.WIDE.U32 UR10, UR8, UR22, URZ ;  /* 0x00000016080a72a5 */ /* 0x000fe2000f8e00ff */
[----:B------:R-:W-:Y:S02]  /*5e70*/  UMOV UR5, UR13 ;  /* 0x0000000d00057c82 */ /* 0x000fe40008000000 */
[----:B------:R-:W-:Y:S03]  /*5e80*/  @UP1 USHF.R.U32.HI UR4, URZ, UR23, UR5 ;  /* 0x00000017ff041299 */ /* 0x000fe60008011605 */
[----:B------:R-:W-:Y:S01]  /*5e90*/  UMOV UR5, UR17 ;  /* 0x0000001100057c82 */ /* 0x000fe20008000000 */
[----:B------:R-:W-:Y:S02]  /*5ea0*/  UIMAD UR4, UR39, UR4, URZ ;  /* 0x00000004270472a4 */ /* 0x000fe4000f8e02ff */
[----:B------:R-:W-:Y:S02]  /*5eb0*/  @UP1 USHF.R.U32.HI UR9, URZ, UR23, UR5 ;  /* 0x00000017ff091299 */ /* 0x000fe40008011605 */
[----:B------:R-:W-:Y:S02]  /*5ec0*/  USEL UR5, UR15, UR6, !UP0 ;  /* 0x000000060f057287 */ /* 0x000fe4000c000000 */
[----:B------:R-:W-:Y:S02]  /*5ed0*/  UIMAD UR6, UR39, UR9, URZ ;  /* 0x00000009270672a4 */ /* 0x000fe4000f8e02ff */
[----:B------:R-:W-:Y:S03]  /*5ee0*/  UISETP.GE.AND UP0, UPT, UR8, UR4, UPT ;  /* 0x000000040800728c */ /* 0x000fe6000bf06270 */
[----:B------:R-:W-:Y:S01]  /*5ef0*/  UMOV UR4, UR11 ;  /* 0x0000000b00047c82 */ /* 0x000fe20008000000 */
[----:B------:R-:W-:Y:S02]  /*5f00*/  UISETP.GE.OR UP0, UPT, UR5, UR6, UP0 ;  /* 0x000000060500728c */ /* 0x000fe40008706670 */
[----:B------:R-:W-:Y:S02]  /*5f10*/  USHF.R.U32.HI UR4, URZ, UR23, UR4 ;  /* 0x00000017ff047299 */ /* 0x000fe40008011604 */
[----:B------:R-:W-:Y:S02]  /*5f20*/  UIMAD.WIDE.U32 UR6, UR5, UR22, URZ ;  /* 0x00000016050672a5 */ /* 0x000fe4000f8e00ff */
[----:B------:R-:W-:Y:S04]  /*5f30*/  USEL UR10, UR8, UR4, !UP1 ;  /* 0x00000004080a7287 */ /* 0x000fe8000c800000 */
[----:B------:R-:W-:Y:S01]  /*5f40*/  UIADD3 UR11, UPT, UPT, -UR10, URZ, URZ ;  /* 0x000000ff0a0b7290 */ /* 0x000fe2000fffe1ff */
[----:B------:R-:W-:Y:S01]  /*5f50*/  @!UP0 UMOV UR4, UR7 ;  /* 0x0000000700048c82 */ /* 0x000fe20008000000 */
[----:B------:R-:W-:Y:S02]  /*5f60*/  UIADD3 UR7, UPT, UPT, -UR8, URZ, URZ ;  /* 0x000000ff08077290 */ /* 0x000fe4000fffe1ff */
[----:B------:R-:W-:Y:S02]  /*5f70*/  @!UP0 USHF.R.U32.HI UR4, URZ, UR23, UR4 ;  /* 0x00000017ff048299 */ /* 0x000fe40008011604 */
[----:B------:R-:W-:Y:S02]  /*5f80*/  UIMAD UR6, UR39, UR11, UR8 ;  /* 0x0000000b270672a4 */ /* 0x000fe4000f8e0208 */
[----:B------:R-:W-:Y:S02]  /*5f90*/  @!UP0 USEL UR4, UR5, UR4, !UP1 ;  /* 0x0000000405048287 */ /* 0x000fe4000c800000 */
[----:B------:R-:W-:Y:S02]  /*5fa0*/  UISETP.NE.AND UP1, UPT, UR19, URZ, UPT ;  /* 0x000000ff1300728c */ /* 0x000fe4000bf25270 */
[----:B------:R-:W-:Y:S02]  /*5fb0*/  @!UP0 UIMAD UR6, UR9, UR6, UR4 ;  /* 0x00000006090682a4 */ /* 0x000fe4000f8e0204 */
[----:B------:R-:W-:Y:S02]  /*5fc0*/  @!UP0 UIADD3 UR9, UPT, UPT, UR10, -UR4, URZ ;  /* 0x800000040a098290 */ /* 0x000fe4000fffe0ff */
[----:B------:R-:W-:Y:S02]  /*5fd0*/  UIADD3 UR4, UPT, UPT, -UR5, URZ, URZ ;  /* 0x000000ff05047290 */ /* 0x000fe4000fffe1ff */
[----:B------:R-:W-:Y:S03]  /*5fe0*/  @!UP0 UIMAD UR8, UR9, UR39, UR5 ;  /* 0x00000027090882a4 */ /* 0x000fe6000f8e0205 */
[----:B------:R-:W-:Y:S01]  /*5ff0*/  @!UP0 UMOV UR5, UR6 ;  /* 0x0000000600058c82 */ /* 0x000fe20008000000 */
[----:B------:R-:W-:Y:S02]  /*6000*/  UIMAD UR6, UR30, UR4, UR15 ;  /* 0x000000041e0672a4 */ /* 0x000fe4000f8e020f */
[----:B------:R-:W-:Y:S02]  /*6010*/  UIMAD UR4, UR42, UR7, UR14 ;  /* 0x000000072a0472a4 */ /* 0x000fe4000f8e020e */
[----:B------:R-:W-:Y:S02]  /*6020*/  UIMAD UR15, UR5, UR30, UR6 ;  /* 0x0000001e050f72a4 */ /* 0x000fe4000f8e0206 */
[----:B------:R-:W-:Y:S11]  /*6030*/  UIMAD UR14, UR8, UR42, UR4 ;  /* 0x0000002a080e72a4 */ /* 0x000ff6000f8e0204 */
[----:B------:R-:W-:Y:S01]  /*6040*/  @!UPT UIADD3 URZ, UPT, UPT, URZ, URZ, URZ ;  /* 0x000000fffffff290 */ /* 0x000fe2000fffe0ff */
.L_x_112:
[----:B------:R-:W1:Y:S01]  /*6050*/  @!UP3 LDCU.128 UR8, c[0x0][0xb10] ;  /* 0x00016200ff08b7ac */ /* 0x000e620008000c00 */
[----:B------:R-:W-:Y:S04]  /*6060*/  ISETP.NE.U32.AND P1, PT, RZ, UR34, PT ;  /* 0x00000022ff007c0c */ /* 0x000fe8000bf25070 */
[----:B------:R-:W-:Y:S01]  /*6070*/  ISETP.NE.AND.EX P1, PT, RZ, UR35, PT, P1 ;  /* 0x00000023ff007c0c */ /* 0x000fe2000bf25310 */
[----:B------:R-:W2:Y:S01]  /*6080*/  @!UP3 LDCU UR5, c[0x0][0xb0c] ;  /* 0x00016180ff05b7ac */ /* 0x000ea20008000800 */
[----:B------:R-:W-:Y:S02]  /*6090*/  USHF.L.U32 UR26, UR20, 0x6, URZ ;  /* 0x00000006141a7899 */ /* 0x000fe400080006ff */
[----:B-1----:R-:W-:Y:S07]  /*60a0*/  UIMAD.WIDE.U32 UR6, UR15, UR8, URZ ;  /* 0x000000080f0672a5 */ /* 0x002fee000f8e00ff */
[----:B------:R-:W-:Y:S01]  /*60b0*/  @!UP3 UMOV UR4, UR7 ;  /* 0x000000070004bc82 */ /* 0x000fe20008000000 */
[----:B--2---:R-:W-:Y:S02]  /*60c0*/  @!UP3 UISETP.NE.AND UP0, UPT, UR5, 0x1, UPT ;  /* 0x000000010500b88c */ /* 0x004fe4000bf05270 */
[----:B------:R-:W-:Y:S02]  /*60d0*/  @!UP3 USHF.R.U32.HI UR4, URZ, UR9, UR4 ;  /* 0x00000009ff04b299 */ /* 0x000fe40008011604 */
[----:B------:R-:W-:Y:S02]  /*60e0*/  UIMAD.WIDE.U32 UR6, UR14, UR11, URZ ;  /* 0x0000000b0e0672a5 */ /* 0x000fe4000f8e00ff */
[----:B------:R-:W-:Y:S02]  /*60f0*/  @!UP3 USEL UR8, UR15, UR4, !UP0 ;  /* 0x000000040f08b287 */ /* 0x000fe4000c000000 */
[----:B------:R-:W-:Y:S03]  /*6100*/  @!UP3 UISETP.NE.AND UP0, UPT, UR10, 0x1, UPT ;  /* 0x000000010a00b88c */ /* 0x000fe6000bf05270 */
[----:B------:R-:W-:Y:S02]  /*6110*/  @!UP3 UMOV UR6, UR7 ;  /* 0x000000070006bc82 */ /* 0x000fe40008000000 */
[----:B------:R-:W1:Y:S02]  /*6120*/  @!UP3 LDCU UR4, c[0x0][0xb20] ;  /* 0x00016400ff04b7ac */ /* 0x000e640008000800 */
[----:B-1----:R-:W-:Y:S04]  /*6130*/  @!UP3 USHF.R.U32.HI UR6, URZ, UR4, UR6 ;  /* 0x00000004ff06b299 */ /* 0x002fe80008011606 */
[----:B------:R-:W-:Y:S04]  /*6140*/  @!UP3 USEL UR6, UR14, UR6, !UP0 ;  /* 0x000000060e06b287 */ /* 0x000fe8000c000000 */
[----:B------:R-:W-:Y:S02]  /*6150*/  @!UP3 UIADD3 UR4, UPT, UPT, -UR8, UR6, URZ ;  /* 0x000000060804b290 */ /* 0x000fe4000fffe1ff */
[----:B------:R-:W-:Y:S02]  /*6160*/  @!UP3 UIADD3 UR6, UPT, UPT, UR8, -UR6, URZ ;  /* 0x800000060806b290 */ /* 0x000fe4000fffe0ff */
[----:B------:R-:W-:Y:S02]  /*6170*/  @!UP3 UIMAD UR15, UR4, UR5, UR15 ;  /* 0x00000005040fb2a4 */ /* 0x000fe4000f8e020f */
[----:B------:R-:W-:Y:S01]  /*6180*/  @!UP3 UIMAD UR14, UR6, UR10, UR14 ;  /* 0x0000000a060eb2a4 */ /* 0x000fe2000f8e020e */
[----:B------:R-:W-:Y:S11]  /*6190*/  BRA.U UP4, `(.L_x_113) ;  /* 0x0000000104107547 */ /* 0x000ff6000b800000 */
[----:B------:R-:W-:Y:S04]  /*61a0*/  MOV R2, UR53 ;  /* 0x0000003500027c02 */ /* 0x000fe80008000f00 */
[----:B------:R-:W-:Y:S04]  /*61b0*/  SHF.L.U32 R2, R2, 0x1f, RZ ;  /* 0x0000001f02027819 */ /* 0x000fe800000006ff */
[----:B------:R-:W1:Y:S02]  /*61c0*/  SYNCS.PHASECHK.TRANS64.TRYWAIT P2, [UR31+0x268], R2 ;  /* 0x00026802ff0075a7 */ /* 0x000e64000804111f */
[----:B-1----:R-:W-:Y:S05]  /*61d0*/  @!P2 BRA `(.L_x_114) ;  /* 0x000000440020a947 */ /* 0x002fea0003800000 */
.L_x_113:
[----:B------:R-:W-:Y:S05]  /*61e0*/  BRA.U !UP6, `(.L_x_115) ;  /* 0x000000010e387547 */ /* 0x000fea000b800000 */
[----:B------:R-:W-:Y:S01]  /*61f0*/  UPLOP3.LUT UP1, UPT, UPT, UPT, UP5, 0x80, 0x8 ;  /* 0x000000000008789c */ /* 0x000fe20003f2f050 */
[----:B-1----:R-:W-:Y:S01]  /*6200*/  HFMA2 R0, -RZ, RZ, 0, 5.9604644775390625e-08 ;  /* 0x00000001ff007431 */ /* 0x002fe200000001ff */
[----:B------:R-:W1:Y:S01]  /*6210*/  LDCU.64 UR8, c[0x0][0x358] ;  /* 0x00006b00ff0877ac */ /* 0x000e620008000a00 */
[----:B------:R-:W-:Y:S03]  /*6220*/  IMAD.MOV.U32 R45, RZ, RZ, 0x1 ;  /* 0x00000001ff2d7424 */ /* 0x000fe600078e00ff */
[----:B------:R-:W-:Y:S05]  /*6230*/  PLOP3.LUT P2, PT, PT, PT, UP1, 0x80, 0x8 ;  /* 0x000000000008781c */ /* 0x000fea0003f4f018 */
[----:B------:R-:W2:Y:S01]  /*6240*/  @UP1 LDCU.64 UR4, c[0x0][0x888] ;  /* 0x00011100ff0417ac */ /* 0x000ea20008000a00 */
[----:B------:R-:W-:Y:S07]  /*6250*/  @UP1 UIMAD UR6, UR46, UR34, URZ ;  /* 0x000000222e0612a4 */ /* 0x000fee000f8e02ff */
[----:B------:R-:W-:Y:S01]  /*6260*/  @!P2 PRMT R45, R0, 0x7610, R45 ;  /* 0x00007610002da816 */ /* 0x000fe2000000002d */
[----:B--2---:R-:W-:Y:S06]  /*6270*/  @UP1 UIMAD.WIDE UR4, UR6, 0x4, UR4 ;  /* 0x00000004060418a5 */ /* 0x004fec000f8e0204 */
[----:B-----5:R-:W-:Y:S01]  /*6280*/  IMAD.U32 R26, RZ, RZ, UR4 ;  /* 0x00000004ff1a7e24 */ /* 0x020fe2000f8e00ff */
[----:B------:R-:W-:Y:S04]  /*6290*/  MOV R27, UR5 ;  /* 0x00000005001b7c02 */ /* 0x000fe80008000f00 */
[----:B------:R-:W2:Y:S01]  /*62a0*/  @!UP1 LDCU UR4, c[0x0][0x880] ;  /* 0x00011000ff0497ac */ /* 0x000ea20008000800 */
[----:B-1----:R4:W5:Y:S02]  /*62b0*/  @P2 LDG.E R26, desc[UR8][R26.64] ;  /* 0x000000081a1a2981 */ /* 0x002964000c1e1900 */
[----:B--2-4-:R-:W-:Y:S07]  /*62c0*/  @!P2 IMAD.U32 R26, RZ, RZ, UR4 ;  /* 0x00000004ff1aae24 */ /* 0x014fee000f8e00ff */
.L_x_115:
[----:B-----5:R-:W-:Y:S01]  /*62d0*/  @!P1 FSETP.EQ.AND P3, PT, R26, RZ, PT ;  /* 0x000000ff1a00920b */ /* 0x020fe20003f62000 */
[----:B------:R-:W-:Y:S01]  /*62e0*/  @!UPT UIADD3 URZ, UPT, UPT, URZ, URZ, URZ ;  /* 0x000000fffffff290 */ /* 0x000fe2000fffe0ff */
[----:B------:R-:W-:Y:S11]  /*62f0*/  @!P1 BRA `(.L_x_116) ;  /* 0x0000000000149947 */ /* 0x000ff60003800000 */
[----:B------:R-:W-:Y:S02]  /*6300*/  LOP3.LUT P1, RZ, R45, 0xff, RZ, 0xc0, !PT ;  /* 0x000000ff2dff7812 */ /* 0x000fe4000782c0ff */
[----:B------:R-:W-:Y:S04]  /*6310*/  PLOP3.LUT P3, PT, PT, PT, UP1, 0x80, 0x8 ;  /* 0x000000000008781c */ /* 0x000fe80003f6f018 */
[----:B------:R-:W-:Y:S07]  /*6320*/  PLOP3.LUT P3, PT, P3, PT, PT, 0x8, 0x80 ;  /* 0x000000000080781c */ /* 0x000fee0001f6e170 */
[----:B------:R-:W-:Y:S11]  /*6330*/  @P1 FSETP.EQ.AND P3, PT, R26, RZ, PT ;  /* 0x000000ff1a00120b */ /* 0x000ff60003f62000 */
[----:B------:R-:W-:Y:S02]  /*6340*/  @!UPT UIADD3 URZ, UPT, UPT, URZ, URZ, URZ ;  /* 0x000000fffffff290 */ /* 0x000fe4000fffe0ff */
.L_x_116:
[----:B------:R-:W-:Y:S01]  /*6350*/  ULEA UR7, UR32, UR31, 0x3 ;  /* 0x0000001f20077291 */ /* 0x000fe2000f8e18ff */
[----:B-1----:R-:W-:Y:S01]  /*6360*/  SHF.L.U32 R2, R9, 0x1f, RZ ;  /* 0x0000001f09027819 */ /* 0x002fe200000006ff */
[----:B------:R-:W-:Y:S02]  /*6370*/  USHF.L.U32 UR27, UR44, 0x6, URZ ;  /* 0x000000062c1b7899 */ /* 0x000fe400080006ff */
[----:B------:R-:W-:Y:S02]  /*6380*/  UISETP.NE.AND UP0, UPT, UR48, 0x1, UPT ;  /* 0x000000013000788c */ /* 0x000fe4000bf05270 */
[----:B------:R-:W-:Y:S01]  /*6390*/  UIMAD.WIDE.U32 UR4, UR27, UR49, URZ ;  /* 0x000000311b0472a5 */ /* 0x000fe2000f8e00ff */
[----:B------:R-:W-:Y:S02]  /*63a0*/  ELECT P2, URZ, PT ;  /* 0x0000000000ff782f */ /* 0x000fe40003840000 */
[----:B------:R-:W1:Y:S02]  /*63b0*/  SYNCS.PHASECHK.TRANS64.TRYWAIT P1, [UR7+0x248], R2 ;  /* 0x00024802ff0075a7 */ /* 0x000e640008021107 */
[----:B------:R-:W-:Y:S02]  /*63c0*/  PLOP3.LUT P2, PT, P3, P2, PT, 0xf2, 0x2f ;  /* 0x00000000002f781c */ /* 0x000fe40001f45e72 */
[----:B------:R-:W-:Y:S02]  /*63d0*/  UMOV UR4, UR5 ;  /* 0x0000000500047c82 */ /* 0x000fe40008000000 */
[----:B------:R-:W-:Y:S04]  /*63e0*/  USHF.R.U32.HI UR4, URZ, UR50, UR4 ;  /* 0x00000032ff047299 */ /* 0x000fe80008011604 */
[----:B------:R-:W-:Y:S02]  /*63f0*/  USEL UR28, UR27, UR4, !UP0 ;  /* 0x000000041b1c7287 */ /* 0x000fe4000c000000 */
[----:B------:R-:W-:Y:S02]  /*6400*/  UISETP.NE.AND UP0, UPT, UR51, 0x1, UPT ;  /* 0x000000013300788c */ /* 0x000fe4000bf05270 */
[----:B---3--:R-:W-:Y:S07]  /*6410*/  UIMAD.WIDE.U32 UR4, UR28, UR36, URZ ;  /* 0x000000241c0472a5 */ /* 0x008fee000f8e00ff */
[----:B------:R-:W-:Y:S02]  /*6420*/  UMOV UR4, UR5 ;  /* 0x0000000500047c82 */ /* 0x000fe40008000000 */
[----:B------:R-:W-:Y:S04]  /*6430*/  USHF.R.U32.HI UR4, URZ, UR37, UR4 ;  /* 0x00000025ff047299 */ /* 0x000fe80008011604 */
[----:B------:R-:W-:Y:S02]  /*6440*/  USEL UR29, UR28, UR4, !UP0 ;  /* 0x000000041c1d7287 */ /* 0x000fe4000c000000 */
[----:B------:R-:W-:Y:S02]  /*6450*/  UIADD3 UR4, UPT, UPT, -UR28, URZ, URZ ;  /* 0x000000ff1c047290 */ /* 0x000fe4000fffe1ff */
[----:B------:R-:W-:Y:S02]  /*6460*/  UIADD3 UR5, UPT, UPT, -UR29, URZ, URZ ;  /* 0x000000ff1d057290 */ /* 0x000fe4000fffe1ff */
[----:B------:R-:W-:Y:S02]  /*6470*/  UIMAD UR27, UR48, UR4, UR27 ;  /* 0x00000004301b72a4 */ /* 0x000fe4000f8e021b */
[----:B------:R-:W-:Y:S01]  /*6480*/  UIMAD UR28, UR51, UR5, UR28 ;  /* 0x00000005331c72a4 */ /* 0x000fe2000f8e021c */
[----:B-1----:R-:W-:Y:S11]  /*6490*/  @!P1 BRA `(.L_x_117) ;  /* 0x0000004000889947 */ /* 0x002ff60003800000 */
.L_x_249:
[----:B------:R-:W2:Y:S01]  /*64a0*/  S2UR UR18, SR_CgaCtaId ;  /* 0x00000000001279c3 */ /* 0x000ea20000008800 */
[----:B------:R-:W-:Y:S01]  /*64b0*/  VOTEU.ALL UP0, P2 ;  /* 0x0000000000ff7886 */ /* 0x000fe20001000000 */
[----:B-1----:R-:W-:Y:S01]  /*64c0*/  @!P2 IADD3 R2, P1, PT, R10, 0x580, RZ ;  /* 0x000005800a02a810 */ /* 0x002fe20007f3e0ff */
[----:B------:R-:W-:Y:S01]  /*64d0*/  UIADD3 UR25, UPT, UPT, UR7, 0x230, URZ ;  /* 0x0000023007197890 */ /* 0x000fe2000fffe0ff */
[----:B------:R-:W-:Y:S01]  /*64e0*/  @P0 SHF.R.U32.HI R4, RZ, 0x10, R5 ;  /* 0x00000010ff040819 */ /* 0x000fe20000011605 */
[----:B------:R-:W-:Y:S01]  /*64f0*/  UMOV UR11, UR27 ;  /* 0x0000001b000b7c82 */ /* 0x000fe20008000000 */
[----:B------:R-:W-:Y:S01]  /*6500*/  @!UP0 ULEA UR4, UR32, UR31, 0xc ;  /* 0x0000001f20048291 */ /* 0x000fe2000f8e60ff */
[----:B------:R-:W-:Y:S01]  /*6510*/  @!P2 IMAD.X R0, RZ, RZ, R11, P1 ;  /* 0x000000ffff00a224 */ /* 0x000fe200008e060b */
[----:B------:R-:W-:Y:S01]  /*6520*/  @!UP0 UPRMT UR5, URZ, 0x40, URZ ;  /* 0x00000040ff058896 */ /* 0x000fe200080000ff */
[----:B------:R-:W-:Y:S01]  /*6530*/  @P0 R2UR UR46, R4 ;  /* 0x00000000042e02ca */ /* 0x000fe200000e0000 */
[----:B------:R-:W-:Y:S02]  /*6540*/  @!UP0 UIADD3 UR24, UPT, UPT, UR4, 0x300, URZ ;  /* 0x0000030004188890 */ /* 0x000fe4000fffe0ff */
[----:B------:R-:W-:Y:S02]  /*6550*/  @!UP0 UIADD3 UR8, UPT, UPT, UR4, 0xb00, URZ ;  /* 0x00000b0004088890 */ /* 0x000fe4000fffe0ff */
[----:B------:R-:W-:Y:S02]  /*6560*/  UIADD3 UR4, UPT, UPT, UR32, 0x1, URZ ;  /* 0x0000000120047890 */ /* 0x000fe4000fffe0ff */
[----:B------:R-:W-:Y:S02]  /*6570*/  @!UP0 UIADD3 UR10, UPT, UPT, UR26, 0x20, URZ ;  /* 0x000000201a0a8890 */ /* 0x000fe4000fffe0ff */
[----:B------:R-:W-:Y:S01]  /*6580*/  @!UP0 UPRMT UR16, UR5, 0x5410, URZ ;  /* 0x0000541005108896 */ /* 0x000fe200080000ff */
[----:B------:R-:W-:Y:S01]  /*6590*/  @!P2 R2UR UR5, R2 ;  /* 0x000000000205a2ca */ /* 0x000fe200000e0000 */
[----:B------:R-:W-:Y:S01]  /*65a0*/  UISETP.NE.AND UP0, UPT, UR4, 0x3, UPT ;  /* 0x000000030400788c */ /* 0x000fe2000bf05270 */
[----:B------:R-:W-:Y:S01]  /*65b0*/  UMOV UR12, UR28 ;  /* 0x0000001c000c7c82 */ /* 0x000fe20008000000 */
[----:B------:R-:W-:Y:S02]  /*65c0*/  UMOV UR13, UR29 ;  /* 0x0000001d000d7c82 */ /* 0x000fe40008000000 */
[----:B------:R-:W-:Y:S01]  /*65d0*/  USEL UR6, UR4, URZ, UP0 ;  /* 0x000000ff04067287 */ /* 0x000fe20008000000 */
[----:B------:R-:W-:Y:S01]  /*65e0*/  @!P2 R2UR UR4, R0 ;  /* 0x000000000004a2ca */ /* 0x000fe200000e0000 */
[----:B------:R-:W-:Y:S01]  /*65f0*/  USEL UR17, URZ, 0x1, UP0 ;  /* 0x00000001ff117887 */ /* 0x000fe20008000000 */
[----:B------:R-:W-:Y:S01]  /*6600*/  @!P2 IMAD.MOV.U32 R0, RZ, RZ, 0x1000 ;  /* 0x00001000ff00a424 */ /* 0x000fe200078e00ff */
[----:B------:R-:W-:Y:S01]  /*6610*/  VOTEU.ALL UP0, P2 ;  /* 0x0000000000ff7886 */ /* 0x000fe20001000000 */
[----:B------:R-:W-:Y:S03]  /*6620*/  UMOV UR9, UR25 ;  /* 0x0000001900097c82 */ /* 0x000fe60008000000 */
[----:B------:R-:W-:Y:S01]  /*6630*/  IMAD.U32 R12, RZ, RZ, UR5 ;  /* 0x00000005ff0c7e24 */ /* 0x000fe2000f8e00ff */
[----:B------:R-:W-:Y:S04]  /*6640*/  LOP3.LUT R9, R9, UR17, RZ, 0x3c, !PT ;  /* 0x0000001109097c12 */ /* 0x000fe8000f8e3cff */
[----:B------:R-:W-:Y:S01]  /*6650*/  SHF.L.U32 R2, R9, 0x1f, RZ ;  /* 0x0000001f09027819 */ /* 0x000fe200000006ff */
[----:B------:R-:W-:Y:S01]  /*6660*/  IMAD.U32 R13, RZ, RZ, UR4 ;  /* 0x00000004ff0d7e24 */ /* 0x000fe2000f8e00ff */
[----:B------:R-:W-:Y:S04]  /*6670*/  @!P2 R2UR UR4, R12 ;  /* 0x000000000c04a2ca */ /* 0x000fe800000e0000 */
[----:B------:R-:W-:Y:S11]  /*6680*/  @!P2 R2UR UR5, R13 ;  /* 0x000000000d05a2ca */ /* 0x000ff600000e0000 */
[----:B------:R-:W-:Y:S02]  /*6690*/  @!UPT UIADD3 URZ, UPT, UPT, URZ, URZ, URZ ;  /* 0x000000fffffff290 */ /* 0x000fe4000fffe0ff */
[----:B------:R-:W-:Y:S01]  /*66a0*/  @!UP0 UTMALDG.4D.IM2COL [UR24], [UR4], UR16 ;  /* 0x00000018040083b4 */ /* 0x000fe20008058010 */
[----:B------:R-:W-:Y:S05]  /*66b0*/  VOTEU.ALL UP0, P2 ;  /* 0x0000000000ff7886 */ /* 0x000fea0001000000 */
[----:B------:R2:W-:Y:S01]  /*66c0*/  @!UP0 UTMALDG.4D.IM2COL [UR8], [UR4], UR16 ;  /* 0x00000008040083b4 */ /* 0x0005e20008058010 */
[----:B------:R1:W-:Y:S01]  /*66d0*/  @!P2 SYNCS.ARRIVE.TRANS64.RED.A0TR RZ, [UR7+0x230], R0 ;  /* 0x00023000ffffa9a7 */ /* 0x0003e20008300407 */
[----:B--2---:R-:W-:Y:S02]  /*66e0*/  UPRMT UR4, UR18, 0x654, UR25 ;  /* 0x0000065412047896 */ /* 0x004fe40008000019 */
[----:B------:R-:W-:Y:S07]  /*66f0*/  ULEA UR5, UR6, UR31, 0x3 ;  /* 0x0000001f06057291 */ /* 0x000fee000f8e18ff */
[----:B------:R-:W-:Y:S02]  /*6700*/  SYNCS.ARRIVE.TRANS64.RED.A1T0 RZ, [UR4], RZ ;  /* 0x000000ffffff79a7 */ /* 0x000fe40008100404 */
[----:B------:R-:W2:Y:S02]  /*6710*/  SYNCS.PHASECHK.TRANS64.TRYWAIT P1, [UR5+0x248], R2 ;  /* 0x00024802ff0075a7 */ /* 0x000ea40008021105 */
[----:B-12---:R-:W-:Y:S05]  /*6720*/  @!P1 BRA `(.L_x_118) ;  /* 0x0000003c00fc9947 */ /* 0x006fea0003800000 */
.L_x_251:
[----:B------:R-:W-:Y:S01]  /*6730*/  UIADD3 UR17, UPT, UPT, UR5, 0x230, URZ ;  /* 0x0000023005117890 */ /* 0x000fe2000fffe0ff */
[----:B------:R-:W2:Y:S01]  /*6740*/  S2UR UR56, SR_CgaCtaId ;  /* 0x00000000003879c3 */ /* 0x000ea20000008800 */
[----:B------:R-:W-:Y:S01]  /*6750*/  UPLOP3.LUT UP4, UPT, UPT, UPT, UPT, 0x80, 0x8 ;  /* 0x000000000008789c */ /* 0x000fe20003f8f070 */
[----:B-1----:R-:W-:Y:S01]  /*6760*/  @!P2 IADD3 R2, P0, PT, R10, 0x580, RZ ;  /* 0x000005800a02a810 */ /* 0x002fe20007f1e0ff */
[----:B------:R-:W-:Y:S01]  /*6770*/  UMOV UR19, UR27 ;  /* 0x0000001b00137c82 */ /* 0x000fe20008000000 */
[----:B------:R-:W-:Y:S01]  /*6780*/  UMOV UR20, UR28 ;  /* 0x0000001c00147c82 */ /* 0x000fe20008000000 */
[----:B------:R-:W-:Y:S01]  /*6790*/  UMOV UR21, UR29 ;  /* 0x0000001d00157c82 */ /* 0x000fe20008000000 */
[----:B------:R-:W-:Y:S01]  /*67a0*/  UMOV UR11, UR27 ;  /* 0x0000001b000b7c82 */ /* 0x000fe20008000000 */
[----:B------:R-:W-:Y:S01]  /*67b0*/  UMOV UR12, UR28 ;  /* 0x0000001c000c7c82 */ /* 0x000fe20008000000 */
[----:B------:R-:W-:Y:S01]  /*67c0*/  UMOV UR13, UR29 ;  /* 0x0000001d000d7c82 */ /* 0x000fe20008000000 */
[----:B------:R-:W-:Y:S01]  /*67d0*/  UMOV UR9, UR17 ;  /* 0x0000001100097c82 */ /* 0x000fe20008000000 */
[----:B------:R-:W-:Y:S01]  /*67e0*/  VOTEU.ALL UP0, P2 ;  /* 0x0000000000ff7886 */ /* 0x000fe20001000000 */
[----:B------:R-:W-:Y:S01]  /*67f0*/  @!P2 IMAD.X R0, RZ, RZ, R11, P0 ;  /* 0x000000ffff00a224 */ /* 0x000fe200000e060b */
[----:B------:R-:W-:Y:S02]  /*6800*/  R2UR UR55, R49 ;  /* 0x00000000313772ca */ /* 0x000fe400000e0000 */
[----:B------:R-:W-:Y:S01]  /*6810*/  R2UR UR44, R50 ;  /* 0x00000000322c72ca */ /* 0x000fe200000e0000 */
[----:B------:R-:W-:Y:S01]  /*6820*/  @!UP0 ULEA UR4, UR6, UR31, 0xc ;  /* 0x0000001f06048291 */ /* 0x000fe2000f8e60ff */
[----:B------:R-:W-:Y:S01]  /*6830*/  LOP3.LUT R8, R8, 0x1, RZ, 0x3c, !PT ;  /* 0x0000000108087812 */ /* 0x000fe200078e3cff */
[----:B------:R-:W-:Y:S02]  /*6840*/  @!UP0 UPRMT UR7, URZ, 0x40, URZ ;  /* 0x00000040ff078896 */ /* 0x000fe400080000ff */
[----:B------:R-:W-:Y:S02]  /*6850*/  @!UP0 UIADD3 UR16, UPT, UPT, UR4, 0x300, URZ ;  /* 0x0000030004108890 */ /* 0x000fe4000fffe0ff */
[----:B------:R-:W-:Y:S02]  /*6860*/  @!UP0 UIADD3 UR8, UPT, UPT, UR4, 0xb00, URZ ;  /* 0x00000b0004088890 */ /* 0x000fe4000fffe0ff */
[----:B------:R-:W-:Y:S01]  /*6870*/  UIADD3 UR4, UPT, UPT, UR6, 0x1, URZ ;  /* 0x0000000106047890 */ /* 0x000fe2000fffe0ff */
[----:B------:R-:W-:Y:S01]  /*6880*/  @!P2 R2UR UR6, R2 ;  /* 0x000000000206a2ca */ /* 0x000fe200000e0000 */
[----:B------:R-:W-:Y:S02]  /*6890*/  @!UP0 UIADD3 UR18, UPT, UPT, UR26, 0x10, URZ ;  /* 0x000000101a128890 */ /* 0x000fe4000fffe0ff */
[----:B------:R-:W-:Y:S02]  /*68a0*/  @!UP0 UIADD3 UR10, UPT, UPT, UR26, 0x30, URZ ;  /* 0x000000301a0a8890 */ /* 0x000fe4000fffe0ff */
[----:B------:R-:W-:Y:S02]  /*68b0*/  @!UP0 UPRMT UR24, UR7, 0x5410, URZ ;  /* 0x0000541007188896 */ /* 0x000fe400080000ff */
[----:B------:R-:W-:Y:S02]  /*68c0*/  UISETP.NE.AND UP0, UPT, UR4, 0x3, UPT ;  /* 0x000000030400788c */ /* 0x000fe4000bf05270 */
[----:B------:R-:W-:Y:S02]  /*68d0*/  UIADD3 UR44, UPT, UPT, UR15, UR44, URZ ;  /* 0x0000002c0f2c7290 */ /* 0x000fe4000fffe0ff */
[----:B------:R-:W-:Y:S01]  /*68e0*/  USEL UR32, UR4, URZ, UP0 ;  /* 0x000000ff04207287 */ /* 0x000fe20008000000 */
[----:B------:R-:W-:Y:S01]  /*68f0*/  @!P2 R2UR UR4, R0 ;  /* 0x000000000004a2ca */ /* 0x000fe200000e0000 */
[----:B------:R-:W-:Y:S01]  /*6900*/  IMAD.U32 R4, RZ, RZ, UR6 ;  /* 0x00000006ff047e24 */ /* 0x000fe2000f8e00ff */
[----:B------:R-:W-:Y:S02]  /*6910*/  USEL UR25, URZ, 0x1, UP0 ;  /* 0x00000001ff197887 */ /* 0x000fe40008000000 */
[----:B------:R-:W-:Y:S02]  /*6920*/  VOTEU.ALL UP0, P2 ;  /* 0x0000000000ff7886 */ /* 0x000fe40001000000 */
[----:B------:R-:W-:Y:S02]  /*6930*/  @!P2 R2UR UR6, R4 ;  /* 0x000000000406a2ca */ /* 0x000fe400000e0000 */
[----:B------:R-:W-:Y:S05]  /*6940*/  LOP3.LUT R9, R9, UR25, RZ, 0x3c, !PT ;  /* 0x0000001909097c12 */ /* 0x000fea000f8e3cff */
[----:B------:R-:W-:Y:S01]  /*6950*/  IMAD.U32 R5, RZ, RZ, UR4 ;  /* 0x00000004ff057e24 */ /* 0x000fe2000f8e00ff */
[----:B--2---:R-:W-:Y:S04]  /*6960*/  UPRMT UR4, UR56, 0x654, UR17 ;  /* 0x0000065438047896 */ /* 0x004fe80008000011 */
[----:B------:R-:W-:Y:S11]  /*6970*/  @!P2 R2UR UR7, R5 ;  /* 0x000000000507a2ca */ /* 0x000ff600000e0000 */
[----:B------:R-:W-:Y:S02]  /*6980*/  @!UPT UIADD3 URZ, UPT, UPT, URZ, URZ, URZ ;  /* 0x000000fffffff290 */ /* 0x000fe4000fffe0ff */
[----:B------:R1:W-:Y:S01]  /*6990*/  @!UP0 UTMALDG.4D.IM2COL [UR16], [UR6], UR24 ;  /* 0x00000010060083b4 */ /* 0x0003e20008058018 */
[----:B------:R-:W-:Y:S05]  /*69a0*/  VOTEU.ALL UP0, P2 ;  /* 0x0000000000ff7886 */ /* 0x000fea0001000000 */
[----:B------:R2:W-:Y:S01]  /*69b0*/  @!UP0 UTMALDG.4D.IM2COL [UR8], [UR6], UR24 ;  /* 0x00000008060083b4 */ /* 0x0005e20008058018 */
[----:B------:R2:W-:Y:S01]  /*69c0*/  @!P2 SYNCS.ARRIVE.TRANS64.RED.A0TR RZ, [UR5+0x230], R3 ;  /* 0x00023003ffffa9a7 */ /* 0x0005e20008300405 */
[----:B------:R-:W-:Y:S01]  /*69d0*/  SYNCS.ARRIVE.TRANS64.RED.A1T0 RZ, [UR4], RZ ;  /* 0x000000ffffff79a7 */ /* 0x000fe20008100404 */
[----:B-1----:R-:W-:Y:S01]  /*69e0*/  UIADD3 UR20, UPT, UPT, UR14, UR55, URZ ;  /* 0x000000370e147290 */ /* 0x002fe2000fffe0ff */
[----:B------:R-:W-:Y:S11]  /*69f0*/  BRA.U UP2, `(.L_x_119) ;  /* 0xfffffff102747547 */ /* 0x000ff6000b83ffff */
[----:B------:R-:W-:Y:S01]  /*6a00*/  UIADD3 UR31, UPT, UPT, UR31, 0x248, URZ ;  /* 0x000002481f1f7890 */ /* 0x000fe2000fffe0ff */
[----:B------:R-:W-:-:S03]  /*6a10*/  SHF.L.U32 R2, R9, 0x1f, RZ ;  /* 0x0000001f09027819 */ /* 0x000fc600000006ff */
[----:B------:R-:W-:-:S09]  /*6a20*/  ULEA UR4, UR32, UR31, 0x3 ;  /* 0x0000001f20047291 */ /* 0x000fd2000f8e18ff */
[----:B------:R-:W1:Y:S02]  /*6a30*/  SYNCS.PHASECHK.TRANS64.TRYWAIT P0, [UR4], R2 ;  /* 0x00000002ff0075a7 */ /* 0x000e640008001104 */
[----:B-1----:R-:W-:Y:S05]  /*6a40*/  @!P0 BRA `(.L_x_120) ;  /* 0x0000003c004c8947 */ /* 0x002fea0003800000 */
.L_x_253:
[----:B------:R-:W-:-:S04]  /*6a50*/  UIADD3 UR4, UPT, UPT, UR32, 0x1, URZ ;  /* 0x0000000120047890 */ /* 0x000fc8000fffe0ff */
[----:B------:R-:W-:-:S04]  /*6a60*/  UISETP.NE.AND UP0, UPT, UR4, 0x3, UPT ;  /* 0x000000030400788c */ /* 0x000fc8000bf05270 */
[----:B--2---:R-:W-:Y:S02]  /*6a70*/  USEL UR6, URZ, 0x1, UP0 ;  /* 0x00000001ff067887 */ /* 0x004fe40008000000 */
[----:B------:R-:W-:-:S04]  /*6a80*/  USEL UR4, UR4, URZ, UP0 ;  /* 0x000000ff04047287 */ /* 0x000fc80008000000 */
[----:B------:R-:W-:Y:S01]  /*6a90*/  ULEA UR5, UR4, UR31, 0x3 ;  /* 0x0000001f04057291 */ /* 0x000fe2000f8e18ff */
[----:B------:R-:W-:-:S04]  /*6aa0*/  LOP3.LUT R9, R9, UR6, RZ, 0x3c, !PT ;  /* 0x0000000609097c12 */ /* 0x000fc8000f8e3cff */
[----:B-1----:R-:W-:-:S04]  /*6ab0*/  SHF.L.U32 R2, R9, 0x1f, RZ ;  /* 0x0000001f09027819 */ /* 0x002fc800000006ff */
[----:B------:R-:W1:Y:S02]  /*6ac0*/  SYNCS.PHASECHK.TRANS64.TRYWAIT P0, [UR5], R2 ;  /* 0x00000002ff0075a7 */ /* 0x000e640008001105 */
[----:B-1----:R-:W-:Y:S05]  /*6ad0*/  @!P0 BRA `(.L_x_121) ;  /* 0x0000003c00408947 */ /* 0x002fea0003800000 */
.L_x_255:
[----:B------:R-:W-:-:S04]  /*6ae0*/  UIADD3 UR4, UPT, UPT, UR4, 0x1, URZ ;  /* 0x0000000104047890 */ /* 0x000fc8000fffe0ff */
[----:B------:R-:W-:-:S04]  /*6af0*/  UISETP.NE.AND UP0, UPT, UR4, 0x3, UPT ;  /* 0x000000030400788c */ /* 0x000fc8000bf05270 */
[----:B------:R-:W-:Y:S02]  /*6b00*/  USEL UR5, URZ, 0x1, UP0 ;  /* 0x00000001ff057887 */ /* 0x000fe40008000000 */
[----:B------:R-:W-:-:S04]  /*6b10*/  USEL UR4, UR4, URZ, UP0 ;  /* 0x000000ff04047287 */ /* 0x000fc80008000000 */
[----:B------:R-:W-:Y:S01]  /*6b20*/  ULEA UR4, UR4, UR31, 0x3 ;  /* 0x0000001f04047291 */ /* 0x000fe2000f8e18ff */
[----:B-1----:R-:W-:-:S04]  /*6b30*/  LOP3.LUT R2, R9, UR5, RZ, 0x3c, !PT ;  /* 0x0000000509027c12 */ /* 0x002fc8000f8e3cff */
[----:B------:R-:W-:Y:S01]  /*6b40*/  SHF.L.U32 R2, R2, 0x1f, RZ ;  /* 0x0000001f02027819 */ /* 0x000fe200000006ff */
[----:B------:R-:W-:-:S07]  /*6b50*/  IMAD.U32 R0, RZ, RZ, UR4 ;  /* 0x00000004ff007e24 */ /* 0x000fce000f8e00ff */
.L_x_122:
[----:B-1----:R1:W2:Y:S02]  /*6b60*/  SYNCS.PHASECHK.TRANS64.TRYWAIT P0, [R0+URZ], R2 ;  /* 0x00000002000075a7 */ /* 0x0022a400080011ff */
[----:B--2---:R-:W-:Y:S05]  /*6b70*/  @!P0 NANOSLEEP.SYNCS 0x989680 ;  /* 0x009896800000895d */ /* 0x004fea0003900000 */
[----:B------:R-:W2:Y:S02]  /*6b80*/  @!P0 SYNCS.PHASECHK.TRANS64 P0, [R0+URZ], R2 ;  /* 0x00000002000085a7 */ /* 0x000ea400080010ff */
[----:B--2---:R-:W-:Y:S05]  /*6b90*/  @P0 EXIT ;  /* 0x000000000000094d */ /* 0x004fea0003800000 */
[----:B------:R-:W-:Y:S05]  /*6ba0*/  BRA `(.L_x_122) ;  /* 0xfffffffc00ec7947 */ /* 0x000fea000383ffff */
.L_x_110:
[----:B------:R-:W-:-:S06]  /*6bb0*/  UISETP.GE.AND UP0, UPT, UR18, 0x4, UPT ;  /* 0x000000041200788c */ /* 0x000fcc000bf06270 */
[----:B------:R-:W-:-:S13]  /*6bc0*/  PLOP3.LUT P0, PT, PT, PT, UP0, 0x80, 0x8 ;  /* 0x000000000008781c */ /* 0x000fda0003f0f008 */
[----:B-1----:R-:W-:Y:S05]  /*6bd0*/  @!P0 EXIT ;  /* 0x000000000000894d */ /* 0x002fea0003800000 */
[----:B------:R-:W1:Y:S08]  /*6be0*/  S2UR UR4, SR_CgaCtaId ;  /* 0x00000000000479c3 */ /* 0x000e700000008800 */
[----:B------:R-:W-:Y:S01]  /*6bf0*/  BAR.SYNC.DEFER_BLOCKING 0x6, 0xa0 ;  /* 0x0182800000007b1d */ /* 0x000fe20000010000 */
[----:B------:R-:W-:Y:S01]  /*6c00*/  IMAD.SHL.U32 R44, R55, 0x10, RZ ;  /* 0x00000010372c7824 */ /* 0x000fe200078e00ff */
[----:B------:R-:W-:Y:S01]  /*6c10*/  CS2R R52, SRZ ;  /* 0x0000000000347805 */ /* 0x000fe2000001ff00 */
[----:B------:R-:W-:-:S02]  /*6c20*/  IMAD.SHL.U32 R0, R46, 0x200, RZ ;  /* 0x000002002e007824 */ /* 0x000fc400078e00ff */
[C---:B------:R-:W-:Y:S01]  /*6c30*/  IMAD.SHL.U32 R4, R55.reuse, 0x2, RZ ;  /* 0x0000000237047824 */ /* 0x040fe200078e00ff */
[----:B------:R-:W-:Y:S02]  /*6c40*/  UMOV UR45, 0x400 ;  /* 0x00000400002d7882 */ /* 0x000fe40000000000 */
[----:B------:R-:W2:Y:S01]  /*6c50*/  LDC.64 R42, c[0x0][0x8b0] ;  /* 0x00022c00ff2a7b82 */ /* 0x000ea20000000a00 */
[C---:B------:R-:W-:Y:S01]  /*6c60*/  LOP3.LUT R54, R44.reuse, 0x5b0, RZ, 0xc0, !PT ;  /* 0x000005b02c367812 */ /* 0x040fe200078ec0ff */
[----:B------:R-:W-:Y:S01]  /*6c70*/  IMAD.U32 R23, R55, 0x10000, RZ ;  /* 0x0001000037177824 */ /* 0x000fe200078e00ff */
[----:B------:R-:W-:Y:S01]  /*6c80*/  LOP3.LUT R5, R44, 0x40, RZ, 0xc0, !PT ;  /* 0x000000402c057812 */ /* 0x000fe200078ec0ff */
[----:B------:R-:W-:Y:S01]  /*6c90*/  IMAD.MOV.U32 R22, RZ, RZ, RZ ;  /* 0x000000ffff167224 */ /* 0x000fe200078e00ff */
[----:B------:R-:W-:Y:S01]  /*6ca0*/  LOP3.LUT R54, R54, 0x200, R0, 0xf8, !PT ;  /* 0x0000020036367812 */ /* 0x000fe200078ef800 */
[----:B------:R-:W-:Y:S01]  /*6cb0*/  IMAD.SHL.U32 R0, R46, 0x200000, RZ ;  /* 0x002000002e007824 */ /* 0x000fe200078e00ff */
[----:B------:R-:W-:Y:S01]  /*6cc0*/  LOP3.LUT P0, RZ, R44, 0x40, RZ, 0xc0, !PT ;  /* 0x000000402cff7812 */ /* 0x000fe2000780c0ff */
[----:B------:R-:W3:Y:S01]  /*6cd0*/  LDC.64 R40, c[0x0][0x8a8] ;  /* 0x00022a00ff287b82 */ /* 0x000ee20000000a00 */
[----:B------:R-:W-:Y:S01]  /*6ce0*/  LOP3.LUT R4, R5, 0x8, R4, 0xf8, !PT ;  /* 0x0000000805047812 */ /* 0x000fe200078ef804 */
[----:B------:R-:W4:Y:S01]  /*6cf0*/  LDCU UR59, c[0x0][0x370] ;  /* 0x00006e00ff3b77ac */ /* 0x000f220008000800 */
[----:B------:R-:W-:-:S02]  /*6d00*/  LOP3.LUT R0, R0, 0x200000, RZ, 0xc0, !PT ;  /* 0x0020000000007812 */ /* 0x000fc400078ec0ff */
[----:B------:R-:W-:Y:S01]  /*6d10*/  LOP3.LUT R54, R54, R4, RZ, 0xfc, !PT ;  /* 0x0000000436367212 */ /* 0x000fe200078efcff */
[----:B------:R-:W2:Y:S01]  /*6d20*/  LDCU UR42, c[0x0][0xb0c] ;  /* 0x00016180ff2a77ac */ /* 0x000ea20008000800 */
[----:B------:R-:W-:Y:S02]  /*6d30*/  LOP3.LUT R23, R0, 0x400000, R23, 0xf8, !PT ;  /* 0x0040000000177812 */ /* 0x000fe400078ef817 */
[----:B------:R-:W-:Y:S01]  /*6d40*/  P2R R0, PR, RZ, 0x1 ;  /* 0x00000001ff007803 */ /* 0x000fe20000000000 */
[----:B-1----:R-:W-:Y:S01]  /*6d50*/  ULEA UR45, UR4, UR45, 0x18 ;  /* 0x0000002d042d7291 */ /* 0x002fe2000f8ec0ff */
[----:B------:R-:W-:Y:S01]  /*6d60*/  LOP3.LUT R55, R55, 0x60, RZ, 0xc0, !PT ;  /* 0x0000006037377812 */ /* 0x000fe200078ec0ff */
[----:B------:R-:W1:Y:S01]  /*6d70*/  LDCU.64 UR4, c[0x0][0xa90] ;  /* 0x00015200ff0477ac */ /* 0x000e620008000a00 */
[----:B------:R-:W2:Y:S06]  /*6d80*/  LDCU UR38, c[0x0][0xb30] ;  /* 0x00016600ff2677ac */ /* 0x000eac0008000800 */
[----:B------:R-:W4:Y:S01]  /*6d90*/  LDS R2, [UR45+0x2c0] ;  /* 0x0002c02dff027984 */ /* 0x000f220008000800 */
[----:B------:R-:W2:Y:S01]  /*6da0*/  LDCU.64 UR56, c[0x0][0x888] ;  /* 0x00011100ff3877ac */ /* 0x000ea20008000a00 */
[----:B------:R-:W2:Y:S01]  /*6db0*/  LDCU.64 UR40, c[0x0][0xb28] ;  /* 0x00016500ff2877ac */ /* 0x000ea20008000a00 */
[----:B------:R-:W2:Y:S01]  /*6dc0*/  LDCU.64 UR62, c[0x0][0x890] ;  /* 0x00011200ff3e77ac */ /* 0x000ea20008000a00 */
[----:B-1----:R-:W-:Y:S01]  /*6dd0*/  IMAD.U32 R48, RZ, RZ, UR4 ;  /* 0x00000004ff307e24 */ /* 0x002fe2000f8e00ff */
[----:B------:R-:W-:Y:S01]  /*6de0*/  UIADD3 UR4, UPT, UPT, UR45, 0x300, URZ ;  /* 0x000003002d047890 */ /* 0x000fe2000fffe0ff */
[----:B------:R-:W-:Y:S01]  /*6df0*/  IMAD.U32 R47, RZ, RZ, UR5 ;  /* 0x00000005ff2f7e24 */ /* 0x000fe2000f8e00ff */
[----:B------:R-:W1:Y:S04]  /*6e00*/  LDCU.128 UR52, c[0x0][0xb10] ;  /* 0x00016200ff3477ac */ /* 0x000e680008000c00 */
[----:B------:R-:W-:Y:S01]  /*6e10*/  IMAD.U32 R0, RZ, RZ, UR4 ;  /* 0x00000004ff007e24 */ /* 0x000fe2000f8e00ff */
[----:B------:R-:W1:Y:S01]  /*6e20*/  LDCU UR58, c[0x0][0x374] ;  /* 0x00006e80ff3a77ac */ /* 0x000e620008000800 */
[----:B------:R-:W-:Y:S01]  /*6e30*/  UMOV UR51, 0x1 ;  /* 0x0000000100337882 */ /* 0x000fe20000000000 */
[----:B------:R-:W-:Y:S01]  /*6e40*/  UMOV UR48, URZ ;  /* 0x000000ff00307c82 */ /* 0x000fe20008000000 */
[----:B------:R-:W-:Y:S01]  /*6e50*/  UMOV UR50, URZ ;  /* 0x000000ff00327c82 */ /* 0x000fe20008000000 */
[----:B------:R-:W-:Y:S01]  /*6e60*/  UMOV UR49, URZ ;  /* 0x000000ff00317c82 */ /* 0x000fe20008000000 */
[C---:B----4-:R-:W-:Y:S01]  /*6e70*/  VIADD R3, R2.reuse, 0x20 ;  /* 0x0000002002037836 */ /* 0x050fe20000000000 */
[----:B------:R-:W-:-:S04]  /*6e80*/  LOP3.LUT R2, R2, 0xffff, RZ, 0xc0, !PT ;  /* 0x0000ffff02027812 */ /* 0x000fc800078ec0ff */
[----:B------:R-:W-:-:S05]  /*6e90*/  LOP3.LUT R3, R3, 0xffff, RZ, 0xc0, !PT ;  /* 0x0000ffff03037812 */ /* 0x000fca00078ec0ff */
[----:B-123--:R4:W-:Y:S02]  /*6ea0*/  STL.64 [R1], R2 ;  /* 0x0000000201007387 */ /* 0x00e9e40000100a00 */
.L_x_153:
[----:B----4-:R-:W-:Y:S04]  /*6eb0*/  SHF.L.U32 R2, R52, 0x1f, RZ ;  /* 0x0000001f34027819 */ /* 0x010fe800000006ff */
[----:B------:R-:W1:Y:S02]  /*6ec0*/  SYNCS.PHASECHK.TRANS64.TRYWAIT P0, [UR45+0x270], R2 ;  /* 0x00027002ff0075a7 */ /* 0x000e64000800112d */
[----:B-1----:R-:W-:Y:S05]  /*6ed0*/  @!P0 BRA `(.L_x_123) ;  /* 0x0000003800588947 */ /* 0x002fea0003800000 */
.L_x_257:
[----:B-1----:R-:W-:Y:S01]  /*6ee0*/  LEA R2, R22, UR43, 0x2 ;  /* 0x0000002b16027c11 */ /* 0x002fe2000f8e10ff */
[----:B------:R-:W1:Y:S01]  /*6ef0*/  LDS.128 R4, [UR45+0x2b0] ;  /* 0x0002b02dff047984 */ /* 0x000e620008000c00 */
[----:B------:R-:W-:Y:S02]  /*6f00*/  UIADD3 UR4, UPT, UPT, UR45, 0x278, URZ ;  /* 0x000002782d047890 */ /* 0x000fe4000fffe0ff */
[----:B------:R-:W-:Y:S01]  /*6f10*/  UISETP.GE.AND UP0, UPT, UR39, 0x1, UPT ;  /* 0x000000012700788c */ /* 0x000fe2000bf06270 */
[----:B------:R-:W-:Y:S01]  /*6f20*/  @!PT LDS RZ, [RZ] ;  /* 0x00000000fffff984 */ /* 0x000fe20000000800 */
[----:B------:R-:W-:Y:S01]  /*6f30*/  @!PT LDS RZ, [RZ] ;  /* 0x00000000fffff984 */ /* 0x000fe20000000800 */
[----:B------:R-:W-:Y:S01]  /*6f40*/  @!PT LDS RZ, [RZ] ;  /* 0x00000000fffff984 */ /* 0x000fe20000000800 */
[----:B------:R-:W-:Y:S01]  /*6f50*/  @!PT LDS RZ, [RZ] ;  /* 0x00000000fffff984 */ /* 0x000fe20000000800 */
[----:B------:R2:W-:Y:S06]  /*6f60*/  MEMBAR.ALL.CTA ;  /* 0x0000000000007992 */ /* 0x0005ec0000008000 */
[----:B--2---:R-:W2:Y:S01]  /*6f70*/  FENCE.VIEW.ASYNC.S ;  /* 0x00000000000073c6 */ /* 0x004ea20000000000 */
[----:B------:R-:W-:Y:S09]  /*6f80*/  UPRMT UR4, URZ, 0x654, UR4 ;  /* 0x00000654ff047896 */ /* 0x000ff20008000004 */
[----:B--2---:R-:W-:Y:S01]  /*6f90*/  SYNCS.ARRIVE.TRANS64.RED.A1T0 RZ, [UR4], RZ ;  /* 0x000000ffffff79a7 */ /* 0x004fe20008100404 */
[----:B------:R-:W5:Y:S01]  /*6fa0*/  LDL R2, [R2] ;  /* 0x0000000002027983 */ /* 0x000f620000100800 */
[----:B-1----:R-:W-:Y:S11]  /*6fb0*/  LOP3.LUT P0, RZ, R6, 0x1, RZ, 0xc0, !PT ;  /* 0x0000000106ff7812 */ /* 0x002ff6000780c0ff */
[----:B------:R-:W-:Y:S02]  /*6fc0*/  @!UPT UIADD3 URZ, UPT, UPT, URZ, URZ, URZ ;  /* 0x000000fffffff290 */ /* 0x000fe4000fffe0ff */
[----:B------:R-:W-:Y:S01]  /*6fd0*/  VOTEU.ANY UP1, P0 ;  /* 0x0000000000ff7886 */ /* 0x000fe20000020100 */
[----:B------:R-:W-:Y:S01]  /*6fe0*/  PLOP3.LUT P0, PT, PT, PT, UP1, 0x80, 0x8 ;  /* 0x000000000008781c */ /* 0x000fe20003f0f018 */
[----:B------:R-:W-:Y:S11]  /*6ff0*/  UP2UR UR60, UPR, URZ, 0x2 ;  /* 0x00000002ff3c7883 */ /* 0x000ff60008000000 */
[----:B------:R-:W-:Y:S01]  /*7000*/  @!UPT UIADD3 URZ, UPT, UPT, URZ, URZ, URZ ;  /* 0x000000fffffff290 */ /* 0x000fe2000fffe0ff */
[----:B------:R-:W-:Y:S02]  /*7010*/  @P0 MOV R3, R4 ;  /* 0x0000000400030202 */ /* 0x000fe40000000f00 */
[----:B------:R-:W-:Y:S02]  /*7020*/  @P0 LOP3.LUT R0, R5, 0xffff, RZ, 0xc0, !PT ;  /* 0x0000ffff05000812 */ /* 0x000fe400078ec0ff */
[----:B------:R-:W-:Y:S02]  /*7030*/  @P0 R2UR UR5, R3 ;  /* 0x00000000030502ca */ /* 0x000fe400000e0000 */
[----:B------:R-:W-:Y:S11]  /*7040*/  @P0 R2UR UR4, R0 ;  /* 0x00000000000402ca */ /* 0x000ff600000e0000 */
[----:B------:R-:W-:Y:S02]  /*7050*/  @UP1 UMOV UR37, UR5 ;  /* 0x0000000500251c82 */ /* 0x000fe40008000000 */
[----:B------:R-:W-:Y:S01]  /*7060*/  @UP1 UMOV UR36, UR4 ;  /* 0x0000000400241c82 */ /* 0x000fe20008000000 */
[----:B------:R-:W-:Y:S05]  /*7070*/  BRA.U !UP0, `(.L_x_124) ;  /* 0x0000000108cc7547 */ /* 0x000fea000b800000 */
[----:B------:R-:W1:Y:S01]  /*7080*/  LDCU UR9, c[0x0][0xb20] ;  /* 0x00016400ff0977ac */ /* 0x000e620008000800 */
[----:B------:R-:W-:Y:S02]  /*7090*/  UIMAD.WIDE.U32 UR4, UR58, UR55, URZ ;  /* 0x000000373a0472a5 */ /* 0x000fe4000f8e00ff */
[----:B------:R-:W-:Y:S02]  /*70a0*/  UIMAD.WIDE.U32 UR6, UR59, UR52, URZ ;  /* 0x000000343b0672a5 */ /* 0x000fe4000f8e00ff */
[----:B------:R-:W-:Y:S02]  /*70b0*/  UIMAD.WIDE.U32 UR10, UR36, UR55, URZ ;  /* 0x00000037240a72a5 */ /* 0x000fe4000f8e00ff */
[----:B------:R-:W-:Y:S02]  /*70c0*/  UISETP.NE.AND UP0, UPT, UR54, 0x1, UPT ;  /* 0x000000013600788c */ /* 0x000fe4000bf05270 */
[----:B------:R-:W-:Y:S02]  /*70d0*/  UISETP.NE.AND UP1, UPT, UR42, 0x1, UPT ;  /* 0x000000012a00788c */ /* 0x000fe4000bf25270 */
[----:B------:R-:W-:Y:S02]  /*70e0*/  UISETP.NE.AND UP2, UPT, UR39, 0x1, UPT ;  /* 0x000000012700788c */ /* 0x000fe4000bf45270 */
[----:B------:R-:W-:Y:S01]  /*70f0*/  UIMAD.WIDE.U32 UR12, UR37, UR52, URZ ;  /* 0x00000034250c72a5 */ /* 0x000fe2000f8e00ff */
[----:B------:R-:W-:Y:S01]  /*7100*/  UMOV UR4, UR5 ;  /* 0x0000000500047c82 */ /* 0x000fe20008000000 */
[----:B------:R-:W-:Y:S01]  /*7110*/  UMOV UR6, UR11 ;  /* 0x0000000b00067c82 */ /* 0x000fe20008000000 */
[----:B-1----:R-:W-:Y:S03]  /*7120*/  USHF.R.U32.HI UR8, URZ, UR9, UR4 ;  /* 0x00000009ff087299 */ /* 0x002fe60008011604 */
[----:B------:R-:W-:Y:S02]  /*7130*/  UMOV UR4, UR7 ;  /* 0x0000000700047c82 */ /* 0x000fe40008000000 */
[----:B------:R-:W-:Y:S02]  /*7140*/  USHF.R.U32.HI UR5, URZ, UR53, UR4 ;  /* 0x00000035ff057299 */ /* 0x000fe40008011604 */
[----:B------:R-:W-:Y:S02]  /*7150*/  USEL UR4, UR58, UR8, !UP0 ;  /* 0x000000083a047287 */ /* 0x000fe4000c000000 */
[----:B------:R-:W-:Y:S02]  /*7160*/  USHF.R.U32.HI UR8, URZ, UR9, UR6 ;  /* 0x00000009ff087299 */ /* 0x000fe40008011606 */
[----:B------:R-:W-:Y:S02]  /*7170*/  UIMAD.WIDE.U32 UR6, UR4, UR40, URZ ;  /* 0x00000028040672a5 */ /* 0x000fe4000f8e00ff */
[----:B------:R-:W-:Y:S02]  /*7180*/  USEL UR9, UR59, UR5, !UP1 ;  /* 0x000000053b097287 */ /* 0x000fe4000c800000 */
[----:B------:R-:W-:Y:S02]  /*7190*/  USEL UR8, UR36, UR8, !UP0 ;  /* 0x0000000824087287 */ /* 0x000fe4000c000000 */
[----:B------:R-:W-:Y:S01]  /*71a0*/  UIMAD.WIDE.U32 UR10, UR9, UR40, URZ ;  /* 0x00000028090a72a5 */ /* 0x000fe2000f8e00ff */
[----:B------:R-:W-:Y:S01]  /*71b0*/  UMOV UR6, UR7 ;  /* 0x0000000700067c82 */ /* 0x000fe20008000000 */
[----:B------:R-:W-:Y:S01]  /*71c0*/  UMOV UR5, UR13 ;  /* 0x0000000d00057c82 */ /* 0x000fe20008000000 */
[----:B------:R-:W-:Y:S02]  /*71d0*/  @UP2 USHF.R.U32.HI UR4, URZ, UR41, UR6 ;  /* 0x00000029ff042299 */ /* 0x000fe40008011606 */
[----:B------:R-:W-:Y:S02]  /*71e0*/  USHF.R.U32.HI UR5, URZ, UR53, UR5 ;  /* 0x00000035ff057299 */ /* 0x000fe40008011605 */
[----:B------:R-:W-:Y:S02]  /*71f0*/  UIMAD UR4, UR39, UR4, URZ ;  /* 0x00000004270472a4 */ /* 0x000fe4000f8e02ff */
[----:B------:R-:W-:Y:S02]  /*7200*/  USEL UR5, UR37, UR5, !UP1 ;  /* 0x0000000525057287 */ /* 0x000fe4000c800000 */
[----:B------:R-:W-:Y:S01]  /*7210*/  UISETP.GE.AND UP0, UPT, UR8, UR4, UPT ;  /* 0x000000040800728c */ /* 0x000fe2000bf06270 */
[----:B------:R-:W-:Y:S01]  /*7220*/  UMOV UR6, UR11 ;  /* 0x0000000b00067c82 */ /* 0x000fe20008000000 */
[----:B------:R-:W-:Y:S02]  /*7230*/  UIMAD.WIDE.U32 UR10, UR8, UR40, URZ ;  /* 0x00000028080a72a5 */ /* 0x000fe4000f8e00ff */
[----:B------:R-:W-:Y:S04]  /*7240*/  @UP2 USHF.R.U32.HI UR9, URZ, UR41, UR6 ;  /* 0x00000029ff092299 */ /* 0x000fe80008011606 */
[----:B------:R-:W-:Y:S01]  /*7250*/  UIMAD UR6, UR39, UR9, URZ ;  /* 0x00000009270672a4 */ /* 0x000fe2000f8e02ff */
[----:B------:R-:W-:Y:S03]  /*7260*/  UMOV UR4, UR11 ;  /* 0x0000000b00047c82 */ /* 0x000fe60008000000 */
[----:B------:R-:W-:Y:S02]  /*7270*/  UISETP.GE.OR UP0, UPT, UR5, UR6, UP0 ;  /* 0x000000060500728c */ /* 0x000fe40008706670 */
[----:B------:R-:W-:Y:S02]  /*7280*/  USHF.R.U32.HI UR4, URZ, UR41, UR4 ;  /* 0x00000029ff047299 */ /* 0x000fe40008011604 */
[----:B------:R-:W-:Y:S02]  /*7290*/  UIMAD.WIDE.U32 UR6, UR5, UR40, URZ ;  /* 0x00000028050672a5 */ /* 0x000fe4000f8e00ff */
[----:B------:R-:W-:Y:S02]  /*72a0*/  USEL UR11, UR8, UR4, !UP2 ;  /* 0x00000004080b7287 */ /* 0x000fe4000d000000 */
[----:B------:R-:W-:Y:S02]  /*72b0*/  UIADD3 UR6, UPT, UPT, -UR5, URZ, URZ ;  /* 0x000000ff05067290 */ /* 0x000fe4000fffe1ff */
[----:B------:R-:W-:Y:S02]  /*72c0*/  UIADD3 UR10, UPT, UPT, -UR11, URZ, URZ ;  /* 0x000000ff0b0a7290 */ /* 0x000fe4000fffe1ff */
[----:B------:R-:W-:Y:S02]  /*72d0*/  UIMAD UR6, UR42, UR6, UR37 ;  /* 0x000000062a0672a4 */ /* 0x000fe4000f8e0225 */
[----:B------:R-:W-:Y:S01]  /*72e0*/  UIMAD UR10, UR39, UR10, UR8 ;  /* 0x0000000a270a72a4 */ /* 0x000fe2000f8e0208 */
[----:B------:R-:W-:Y:S01]  /*72f0*/  @!UP0 UMOV UR4, UR7 ;  /* 0x0000000700048c82 */ /* 0x000fe20008000000 */
[----:B------:R-:W-:Y:S02]  /*7300*/  UIADD3 UR7, UPT, UPT, -UR8, URZ, URZ ;  /* 0x000000ff08077290 */ /* 0x000fe4000fffe1ff */
[----:B------:R-:W-:Y:S04]  /*7310*/  @!UP0 USHF.R.U32.HI UR4, URZ, UR41, UR4 ;  /* 0x00000029ff048299 */ /* 0x000fe80008011604 */
[----:B------:R-:W-:Y:S04]  /*7320*/  @!UP0 USEL UR4, UR5, UR4, !UP2 ;  /* 0x0000000405048287 */ /* 0x000fe8000d000000 */
[----:B------:R-:W-:Y:S02]  /*7330*/  @!UP0 UIMAD UR9, UR9, UR10, UR4 ;  /* 0x0000000a090982a4 */ /* 0x000fe4000f8e0204 */
[----:B------:R-:W-:Y:S02]  /*7340*/  @!UP0 UIADD3 UR10, UPT, UPT, UR11, -UR4, URZ ;  /* 0x800000040b0a8290 */ /* 0x000fe4000fffe0ff */
[----:B------:R-:W-:Y:S02]  /*7350*/  UIMAD UR4, UR54, UR7, UR36 ;  /* 0x00000007360472a4 */ /* 0x000fe4000f8e0224 */
[----:B------:R-:W-:Y:S03]  /*7360*/  @!UP0 UIMAD UR8, UR10, UR39, UR5 ;  /* 0x000000270a0882a4 */ /* 0x000fe6000f8e0205 */
[----:B------:R-:W-:Y:S02]  /*7370*/  @!UP0 UMOV UR5, UR9 ;  /* 0x0000000900058c82 */ /* 0x000fe40008000000 */
[----:B------:R-:W-:Y:S02]  /*7380*/  UIMAD UR37, UR5, UR42, UR6 ;  /* 0x0000002a052572a4 */ /* 0x000fe4000f8e0206 */
[----:B------:R-:W-:Y:S11]  /*7390*/  UIMAD UR36, UR8, UR54, UR4 ;  /* 0x00000036082472a4 */ /* 0x000ff6000f8e0204 */
[----:B------:R-:W-:Y:S01]  /*73a0*/  @!UPT UIADD3 URZ, UPT, UPT, URZ, URZ, URZ ;  /* 0x000000fffffff290 */ /* 0x000fe2000fffe0ff */
.L_x_124:
[----:B------:R-:W-:Y:S01]  /*73b0*/  UISETP.NE.AND UP0, UPT, UR38, 0x1, UPT ;  /* 0x000000012600788c */ /* 0x000fe2000bf05270 */
[----:B------:R-:W-:Y:S01]  /*73c0*/  @P0 SHF.R.U32.HI R4, RZ, 0x10, R5 ;  /* 0x00000010ff040819 */ /* 0x000fe20000011605 */
[----:B------:R-:W-:Y:S02]  /*73d0*/  UIADD3 UR11, UPT, UPT, UR45, 0x300, URZ ;  /* 0x000003002d0b7890 */ /* 0x000fe4000fffe0ff */
[----:B------:R-:W-:Y:S01]  /*73e0*/  USHF.L.U32 UR47, UR20, 0x6, URZ ;  /* 0x00000006142f7899 */ /* 0x000fe200080006ff */
[----:B------:R-:W-:Y:S06]  /*73f0*/  @P0 R2UR UR61, R4 ;  /* 0x00000000043d02ca */ /* 0x000fec00000e0000 */
[----:B------:R-:W1:Y:S01]  /*7400*/  @!UP0 LDCU.128 UR12, c[0x0][0xb10] ;  /* 0x00016200ff0c87ac */ /* 0x000e620008000c00 */
[----:B------:R-:W2:Y:S01]  /*7410*/  @!UP0 LDCU UR5, c[0x0][0xb0c] ;  /* 0x00016180ff0587ac */ /* 0x000ea20008000800 */
[----:B------:R-:W3:Y:S01]  /*7420*/  @!UP0 LDCU UR10, c[0x0][0xb20] ;  /* 0x00016400ff0a87ac */ /* 0x000ee20008000800 */
[----:B-1----:R-:W-:Y:S02]  /*7430*/  UIMAD.WIDE.U32 UR8, UR37, UR12, URZ ;  /* 0x0000000c250872a5 */ /* 0x002fe4000f8e00ff */
[----:B------:R-:W-:Y:S02]  /*7440*/  UIMAD.WIDE.U32 UR6, UR36, UR15, URZ ;  /* 0x0000000f240672a5 */ /* 0x000fe4000f8e00ff */
[----:B------:R-:W-:Y:S03]  /*7450*/  @!UP0 UISETP.NE.AND UP1, UPT, UR14, 0x1, UPT ;  /* 0x000000010e00888c */ /* 0x000fe6000bf25270 */
[----:B------:R-:W-:Y:S01]  /*7460*/  @!UP0 UMOV UR4, UR9 ;  /* 0x0000000900048c82 */ /* 0x000fe20008000000 */
[----:B--2---:R-:W-:Y:S02]  /*7470*/  @!UP0 UISETP.NE.AND UP2, UPT, UR5, 0x1, UPT ;  /* 0x000000010500888c */ /* 0x004fe4000bf45270 */
[----:B------:R-:W-:Y:S01]  /*7480*/  @!UP0 USHF.R.U32.HI UR4, URZ, UR13, UR4 ;  /* 0x0000000dff048299 */ /* 0x000fe20008011604 */
[----:B------:R-:W-:Y:S02]  /*7490*/  @!UP0 UMOV UR6, UR7 ;  /* 0x0000000700068c82 */ /* 0x000fe40008000000 */
[----:B---3--:R-:W-:Y:S02]  /*74a0*/  @!UP0 USHF.R.U32.HI UR6, URZ, UR10, UR6 ;  /* 0x0000000aff068299 */ /* 0x008fe40008011606 */
[----:B------:R-:W-:Y:S02]  /*74b0*/  @!UP0 USEL UR7, UR37, UR4, !UP2 ;  /* 0x0000000425078287 */ /* 0x000fe4000d000000 */
[----:B------:R-:W-:Y:S04]  /*74c0*/  @!UP0 USEL UR6, UR36, UR6, !UP1 ;  /* 0x0000000624068287 */ /* 0x000fe8000c800000 */
[----:B------:R-:W-:Y:S02]  /*74d0*/  @!UP0 UIADD3 UR4, UPT, UPT, -UR7, UR6, URZ ;  /* 0x0000000607048290 */ /* 0x000fe4000fffe1ff */
[----:B------:R-:W-:Y:S02]  /*74e0*/  @!UP0 UIADD3 UR6, UPT, UPT, UR7, -UR6, URZ ;  /* 0x8000000607068290 */ /* 0x000fe4000fffe0ff */
[----:B------:R-:W-:Y:S02]  /*74f0*/  @!UP0 UIMAD UR37, UR4, UR5, UR37 ;  /* 0x00000005042582a4 */ /* 0x000fe4000f8e0225 */
[----:B------:R-:W-:Y:S02]  /*7500*/  @!UP0 UIMAD UR36, UR6, UR14, UR36 ;  /* 0x0000000e062482a4 */ /* 0x000fe4000f8e0224 */
[----:B------:R-:W-:Y:S09]  /*7510*/  ULOP3.LUT UP0, URZ, UR11, 0x90, URZ, 0xc0, !UPT ;  /* 0x000000900bff7892 */ /* 0x000ff2000f80c0ff */
[----:B------:R-:W-:Y:S05]  /*7520*/  BRA.U !UP0, `(.L_x_125) ;  /* 0x00000001087c7547 */ /* 0x000fea000b800000 */
[----:B------:R-:W1:Y:S01]  /*7530*/  LDCU.64 UR8, c[0x4][0x80] ;  /* 0x01001000ff0877ac */ /* 0x000e620008000a00 */
[----:B------:R-:W-:Y:S01]  /*7540*/  MOV R16, 0x0 ;  /* 0x0000000000107802 */ /* 0x000fe20000000f00 */
[----:B------:R-:W-:Y:S02]  /*7550*/  HFMA2 R12, -RZ, RZ, 0, 5.9604644775390625e-08 ;  /* 0x00000001ff0c7431 */ /* 0x000fe400000001ff */
[----:B------:R-:W-:Y:S01]  /*7560*/  IMAD.MOV.U32 R8, RZ, RZ, 0x70 ;  /* 0x00000070ff087424 */ /* 0x000fe200078e00ff */
[----:B------:R2:W3:Y:S01]  /*7570*/  LDC.64 R14, c[0x4][R16] ;  /* 0x01000000100e7b82 */ /* 0x0004e20000000a00 */
[----:B------:R-:W4:Y:S01]  /*7580*/  LDCU.64 UR6, c[0x4][0x88] ;  /* 0x01001100ff0677ac */ /* 0x000f220008000a00 */
[----:B------:R-:W-:Y:S01]  /*7590*/  IMAD.MOV.U32 R13, RZ, RZ, RZ ;  /* 0x000000ffff0d7224 */ /* 0x000fe200078e00ff */
[----:B------:R-:W2:Y:S01]  /*75a0*/  LDCU.64 UR4, c[0x4][0x8] ;  /* 0x01000100ff0477ac */ /* 0x000ea20008000a00 */
[----:B-1----:R-:W-:Y:S01]  /*75b0*/  MOV R5, UR9 ;  /* 0x0000000900057c02 */ /* 0x002fe20008000f00 */
[----:B------:R-:W-:Y:S01]  /*75c0*/  IMAD.U32 R4, RZ, RZ, UR8 ;  /* 0x00000008ff047e24 */ /* 0x000fe2000f8e00ff */
[----:B----4-:R-:W-:Y:S01]  /*75d0*/  MOV R7, UR7 ;  /* 0x0000000700077c02 */ /* 0x010fe20008000f00 */
[----:B------:R-:W-:Y:S01]  /*75e0*/  IMAD.U32 R6, RZ, RZ, UR6 ;  /* 0x00000006ff067e24 */ /* 0x000fe2000f8e00ff */
[----:B--2---:R-:W-:Y:S01]  /*75f0*/  MOV R11, UR5 ;  /* 0x00000005000b7c02 */ /* 0x004fe20008000f00 */
[----:B------:R-:W-:Y:S02]  /*7600*/  IMAD.U32 R10, RZ, RZ, UR4 ;  /* 0x00000004ff0a7e24 */ /* 0x000fe4000f8e00ff */
[----:B------:R-:W-:Y:S07]  /*7610*/  LEPC R20, `(.L_x_126) ;  /* 0x000000001014794e */ /* 0x000fee0000000000 */
[----:B---3-5:R-:W-:Y:S05]  /*7620*/  CALL.ABS.NOINC R14 ;  /* 0x000000000e007343 */ /* 0x028fea0003c00000 */
.L_x_126:
[----:B------:R-:W1:Y:S01]  /*7630*/  LDCU.64 UR8, c[0x4][0x80] ;  /* 0x01001000ff0877ac */ /* 0x000e620008000a00 */
[----:B------:R-:W2:Y:S01]  /*7640*/  LDC.64 R16, c[0x4][R16] ;  /* 0x0100000010107b82 */ /* 0x000ea20000000a00 */
[----:B------:R-:W-:Y:S02]  /*7650*/  HFMA2 R12, -RZ, RZ, 0, 5.9604644775390625e-08 ;  /* 0x00000001ff0c7431 */ /* 0x000fe400000001ff */
[----:B------:R-:W-:Y:S02]  /*7660*/  IMAD.MOV.U32 R8, RZ, RZ, 0x70 ;  /* 0x00000070ff087424 */ /* 0x000fe400078e00ff */
[----:B------:R-:W-:Y:S01]  /*7670*/  IMAD.MOV.U32 R13, RZ, RZ, RZ ;  /* 0x000000ffff0d7224 */ /* 0x000fe200078e00ff */
[----:B------:R-:W3:Y:S01]  /*7680*/  LDCU.64 UR6, c[0x4][0x88] ;  /* 0x01001100ff0677ac */ /* 0x000ee20008000a00 */
[----:B------:R-:W4:Y:S01]  /*7690*/  LDCU.64 UR4, c[0x4][0x8] ;  /* 0x01000100ff0477ac */ /* 0x000f220008000a00 */
[----:B-1----:R-:W-:Y:S02]  /*76a0*/  MOV R4, UR8 ;  /* 0x0000000800047c02 */ /* 0x002fe40008000f00 */
[----:B------:R-:W-:Y:S02]  /*76b0*/  MOV R5, UR9 ;  /* 0x0000000900057c02 */ /* 0x000fe40008000f00 */
[----:B---3--:R-:W-:Y:S01]  /*76c0*/  MOV R7, UR7 ;  /* 0x0000000700077c02 */ /* 0x008fe20008000f00 */
[----:B------:R-:W-:Y:S01]  /*76d0*/  IMAD.U32 R6, RZ, RZ, UR6 ;  /* 0x00000006ff067e24 */ /* 0x000fe2000f8e00ff */
[----:B----4-:R-:W-:Y:S01]  /*76e0*/  MOV R11, UR5 ;  /* 0x00000005000b7c02 */ /* 0x010fe20008000f00 */
[----:B------:R-:W-:Y:S02]  /*76f0*/  IMAD.U32 R10, RZ, RZ, UR4 ;  /* 0x00000004ff0a7e24 */ /* 0x000fe4000f8e00ff */
[----:B------:R-:W-:Y:S07]  /*7700*/  LEPC R20, `(.L_x_125) ;  /* 0x000000001014794e */ /* 0x000fee0000000000 */
[----:B--2---:R-:W-:Y:S05]  /*7710*/  CALL.ABS.NOINC R16 ;  /* 0x0000000010007343 */ /* 0x004fea0003c00000 */
.L_x_125:
[----:B------:R-:W-:Y:S01]  /*7720*/  R2UR UR4, R51 ;  /* 0x00000000330472ca */ /* 0x000fe200000e0000 */
[----:B------:R-:W-:Y:S01]  /*7730*/  UISETP.NE.U32.AND UP0, UPT, UR62, URZ, UPT ;  /* 0x000000ff3e00728c */ /* 0x000fe2000bf05070 */
[----:B------:R-:W-:Y:S02]  /*7740*/  ISETP.NE.U32.AND P4, PT, R42, RZ, PT ;  /* 0x000000ff2a00720c */ /* 0x000fe40003f85070 */
[----:B------:R-:W-:Y:S01]  /*7750*/  ISETP.NE.U32.AND P2, PT, RZ, UR56, PT ;  /* 0x00000038ff007c0c */ /* 0x000fe2000bf45070 */
[----:B------:R-:W-:Y:S01]  /*7760*/  UISETP.NE.AND.EX UP1, UPT, UR63, URZ, UPT, UP0 ;  /* 0x000000ff3f00728c */ /* 0x000fe2000bf25300 */
[----:B------:R-:W-:Y:S01]  /*7770*/  ISETP.NE.AND.EX P4, PT, R43, RZ, PT, P4 ;  /* 0x000000ff2b00720c */ /* 0x000fe20003f85340 */
[----:B------:R-:W-:Y:S01]  /*7780*/  UPLOP3.LUT UP0, UPT, UPT, UPT, UPT, 0x40, 0x4 ;  /* 0x000000000004789c */ /* 0x000fe20003f0e870 */
[----:B------:R-:W-:Y:S05]  /*7790*/  ISETP.NE.AND.EX P2, PT, RZ, UR57, PT, P2 ;  /* 0x00000039ff007c0c */ /* 0x000fea000bf45320 */
[----:B------:R-:W-:Y:S06]  /*77a0*/  UISETP.NE.AND UP2, UPT, UR4, URZ, UPT ;  /* 0x000000ff0400728c */ /* 0x000fec000bf45270 */
[----:B------:R-:W-:Y:S05]  /*77b0*/  PLOP3.LUT P1, PT, PT, PT, UP2, 0x80, 0x8 ;  /* 0x000000000008781c */ /* 0x000fea0003f2f028 */
[----:B------:R-:W-:Y:S06]  /*77c0*/  @UP2 UPLOP3.LUT UP0, UPT, UPT, UPT, UP1, 0x80, 0x8 ;  /* 0x000000000008289c */ /* 0x000fec0003f0f010 */
[----:B------:R-:W-:Y:S01]  /*77d0*/  PLOP3.LUT P0, PT, PT, PT, UP0, 0x80, 0x8 ;  /* 0x000000000008781c */ /* 0x000fe20003f0f008 */
[----:B------:R-:W-:Y:S01]  /*77e0*/  @!UPT UIADD3 URZ, UPT, UPT, URZ, URZ, URZ ;  /* 0x000000fffffff290 */ /* 0x000fe2000fffe0ff */
[----:B------:R-:W-:Y:S11]  /*77f0*/  BRA.U !UP1, `(.L_x_127) ;  /* 0x00000001093c7547 */ /* 0x000ff6000b800000 */
[----:B------:R-:W-:Y:S01]  /*7800*/  UISETP.NE.U32.AND UP0, UPT, UR56, URZ, UPT ;  /* 0x000000ff3800728c */ /* 0x000fe2000bf05070 */
[----:B------:R-:W-:Y:S01]  /*7810*/  HFMA2 R0, -RZ, RZ, 0, 5.9604644775390625e-08 ;  /* 0x00000001ff007431 */ /* 0x000fe200000001ff */
[----:B------:R-:W1:Y:S01]  /*7820*/  LDCU.64 UR8, c[0x0][0x358] ;  /* 0x00006b00ff0877ac */ /* 0x000e620008000a00 */
[----:B------:R-:W-:Y:S01]  /*7830*/  IMAD.MOV.U32 R45, RZ, RZ, 0x1 ;  /* 0x00000001ff2d7424 */ /* 0x000fe200078e00ff */
[----:B------:R-:W-:Y:S06]  /*7840*/  UISETP.NE.AND.EX UP0, UPT, UR57, URZ, UPT, UP0 ;  /* 0x000000ff3900728c */ /* 0x000fec000bf05300 */
        /* <DEDUP_REMOVED lines=9> */
[----:B-12---:R-:W-:Y:S02]  /*78e0*/  @!P3 IMAD.U32 R26, RZ, RZ, UR4 ;  /* 0x00000004ff1abe24 */ /* 0x006fe4000f8e00ff */
.L_x_127:
[----:B------:R-:W-:Y:S05]  /*78f0*/  @!P4 BRA `(.L_x_128) ;  /* 0x000000000024c947 */ /* 0x000fea0003800000 */
[----:B------:R-:W-:Y:S01]  /*7900*/  ISETP.NE.U32.AND P3, PT, R40, RZ, PT ;  /* 0x000000ff2800720c */ /* 0x000fe20003f65070 */
[----:B------:R-:W1:Y:S03]  /*7910*/  LDCU.64 UR4, c[0x0][0x358] ;  /* 0x00006b00ff0477ac */ /* 0x000e660008000a00 */
[----:B------:R-:W-:Y:S11]  /*7920*/  ISETP.NE.AND.EX P3, PT, R41, RZ, PT, P3 ;  /* 0x000000ff2900720c */ /* 0x000ff60003f65330 */
[----:B------:R-:W-:Y:S02]  /*7930*/  @!UPT UIADD3 URZ, UPT, UPT, URZ, URZ, URZ ;  /* 0x000000fffffff290 */ /* 0x000fe4000fffe0ff */
[----:B------:R-:W2:Y:S01]  /*7940*/  @P3 LDC.64 R4, c[0x0][0x8a8] ;  /* 0x00022a00ff043b82 */ /* 0x000ea20000000a00 */
[----:B------:R-:W-:Y:S04]  /*7950*/  @P3 IMAD R0, R42, UR46, RZ ;  /* 0x0000002e2a003c24 */ /* 0x000fe8000f8e02ff */
[----:B--2---:R-:W-:Y:S05]  /*7960*/  @P3 IMAD.WIDE R4, R0, 0x4, R4 ;  /* 0x0000000400043825 */ /* 0x004fea00078e0204 */
[----:B-1---5:R1:W5:Y:S02]  /*7970*/  @P3 LDG.E R24, desc[UR4][R4.64] ;  /* 0x0000000404183981 */ /* 0x022364000c1e1900 */
[----:B-1----:R-:W2:Y:S02]  /*7980*/  @!P3 LDC R24, c[0x0][0x8a0] ;  /* 0x00022800ff18bb82 */ /* 0x002ea40000000800 */
.L_x_128:
[----:B-----5:R-:W-:Y:S01]  /*7990*/  FSETP.NEU.AND P4, PT, R26, RZ, PT ;  /* 0x000000ff1a00720b */ /* 0x020fe20003f8d000 */
[----:B------:R-:W1:Y:S01]  /*79a0*/  LDCU.128 UR8, c[0x0][0xa80] ;  /* 0x00015000ff0877ac */ /* 0x000e620008000c00 */
[----:B------:R-:W-:Y:S01]  /*79b0*/  SEL R5, RZ, 0xffffffff, P2 ;  /* 0xffffffffff057807 */ /* 0x000fe20001000000 */
[----:B------:R-:W-:Y:S01]  /*79c0*/  IMAD.U32 R64, RZ, RZ, UR48 ;  /* 0x00000030ff407e24 */ /* 0x000fe2000f8e00ff */
[----:B------:R-:W-:Y:S01]  /*79d0*/  @P1 LOP3.LUT P2, RZ, R45, 0xff, RZ, 0xc0, !PT ;  /* 0x000000ff2dff1812 */ /* 0x000fe2000784c0ff */
[----:B------:R-:W-:Y:S01]  /*79e0*/  IMAD.SHL.U32 R66, R54, 0x2, RZ ;  /* 0x0000000236427824 */ /* 0x000fe200078e00ff */
[----:B------:R-:W-:Y:S01]  /*79f0*/  @P1 SEL R0, RZ, 0xffffffff, P4 ;  /* 0xffffffffff001807 */ /* 0x000fe20002000000 */
[----:B------:R-:W-:Y:S01]  /*7a00*/  IMAD.SHL.U32 R64, R64, 0x1000, RZ ;  /* 0x0000100040407824 */ /* 0x000fe200078e00ff */
[----:B------:R-:W-:Y:S01]  /*7a10*/  LEA R59, R22, UR45, 0x3 ;  /* 0x0000002d163b7c11 */ /* 0x000fe2000f8e18ff */
[----:B------:R-:W-:Y:S01]  /*7a20*/  ULOP3.LUT UR4, UR51, 0x1, URZ, 0x3c, !UPT ;  /* 0x0000000133047892 */ /* 0x000fe2000f8e3cff */
[----:B------:R-:W-:Y:S01]  /*7a30*/  @P0 SEL R0, R5, R0, !P2 ;  /* 0x0000000005000207 */ /* 0x000fe20005000000 */
[----:B------:R-:W-:Y:S01]  /*7a40*/  USHF.L.U32 UR12, UR44, 0x6, URZ ;  /* 0x000000062c0c7899 */ /* 0x000fe200080006ff */
[----:B------:R-:W-:Y:S01]  /*7a50*/  R2UR UR6, R48 ;  /* 0x00000000300672ca */ /* 0x000fe200000e0000 */
[----:B------:R-:W-:Y:S01]  /*7a60*/  BSSY B1, `(.L_x_129) ;  /* 0x0000049000017945 */ /* 0x000fe20003800000 */
[----:B------:R-:W-:Y:S01]  /*7a70*/  @P1 LOP3.LUT R0, R0, 0x1, RZ, 0xc0, !PT ;  /* 0x0000000100001812 */ /* 0x000fe200078ec0ff */
[----:B------:R-:W-:Y:S01]  /*7a80*/  IMAD.U32 R27, RZ, RZ, UR4 ;  /* 0x00000004ff1b7e24 */ /* 0x000fe2000f8e00ff */
[----:B------:R-:W-:Y:S01]  /*7a90*/  R2UR UR13, R47 ;  /* 0x000000002f0d72ca */ /* 0x000fe200000e0000 */
[----:B------:R-:W-:Y:S01]  /*7aa0*/  IMAD.U32 R58, RZ, RZ, UR12 ;  /* 0x0000000cff3a7e24 */ /* 0x000fe2000f8e00ff */
[----:B------:R-:W-:Y:S01]  /*7ab0*/  ISETP.NE.U32.OR P6, PT, R0, 0x1, !P1 ;  /* 0x000000010000780c */ /* 0x000fe20004fc5470 */
[----:B------:R-:W-:Y:S01]  /*7ac0*/  IMAD.U32 R0, RZ, RZ, UR48 ;  /* 0x00000030ff007e24 */ /* 0x000fe2000f8e00ff */
[----:B-1----:R-:W-:Y:S01]  /*7ad0*/  UIMAD.WIDE.U32 UR4, UR12, UR9, URZ ;  /* 0x000000090c0472a5 */ /* 0x002fe2000f8e00ff */
[----:B------:R-:W-:Y:S01]  /*7ae0*/  PLOP3.LUT P3, PT, PT, PT, UP1, 0x80, 0x8 ;  /* 0x000000000008781c */ /* 0x000fe20003f6f018 */
[----:B------:R-:W-:Y:S01]  /*7af0*/  UISETP.NE.AND UP0, UPT, UR8, 0x1, UPT ;  /* 0x000000010800788c */ /* 0x000fe2000bf05270 */
[----:B------:R-:W-:Y:S01]  /*7b00*/  SEL R4, RZ, 0xffffffff, P4 ;  /* 0xffffffffff047807 */ /* 0x000fe20002000000 */
[----:B------:R-:W-:Y:S01]  /*7b10*/  IMAD.MOV.U32 R67, RZ, RZ, 0x1 ;  /* 0x00000001ff437424 */ /* 0x000fe200078e00ff */
[----:B------:R-:W-:Y:S01]  /*7b20*/  LEA R0, R0, UR45, 0x3 ;  /* 0x0000002d00007c11 */ /* 0x000fe2000f8e18ff */
[----:B------:R-:W-:Y:S01]  /*7b30*/  IMAD.IADD R25, R23, 0x1, R2 ;  /* 0x0000000117197824 */ /* 0x000fe200078e0202 */
[----:B------:R-:W-:Y:S01]  /*7b40*/  UMOV UR4, UR5 ;  /* 0x0000000500047c82 */ /* 0x000fe20008000000 */
[----:B------:R-:W-:Y:S01]  /*7b50*/  LOP3.LUT P4, R60, R45, 0xff, RZ, 0xc0, !PT ;  /* 0x000000ff2d3c7812 */ /* 0x000fe2000788c0ff */
[----:B------:R-:W-:Y:S01]  /*7b60*/  USHF.R.U32.HI UR4, URZ, UR10, UR4 ;  /* 0x0000000aff047299 */ /* 0x000fe20008011604 */
[----:B------:R-:W-:Y:S01]  /*7b70*/  P2R R61, PR, RZ, 0x40 ;  /* 0x00000040ff3d7803 */ /* 0x000fe20000000000 */
[----:B------:R-:W-:Y:S01]  /*7b80*/  IMAD.U32 R65, RZ, RZ, UR48 ;  /* 0x00000030ff417e24 */ /* 0x000fe2000f8e00ff */
[----:B------:R-:W-:Y:S01]  /*7b90*/  @P6 SHF.L.U32 R3, R27, 0x1f, RZ ;  /* 0x0000001f1b036819 */ /* 0x000fe200000006ff */
[----:B------:R-:W-:Y:S01]  /*7ba0*/  USEL UR4, UR12, UR4, !UP0 ;  /* 0x000000040c047287 */ /* 0x000fe2000c000000 */
[----:B------:R-:W-:Y:S01]  /*7bb0*/  @P3 SEL R4, R5, R4, !P4 ;  /* 0x0000000405043207 */ /* 0x000fe20006000000 */
[----:B------:R-:W-:Y:S01]  /*7bc0*/  UISETP.NE.AND UP0, UPT, UR11, 0x1, UPT ;  /* 0x000000010b00788c */ /* 0x000fe2000bf05270 */
[----:B------:R1:W3:Y:S01]  /*7bd0*/  @P6 SYNCS.PHASECHK.TRANS64.TRYWAIT P1, [R0+URZ+0x230], R3 ;  /* 0x00023003000065a7 */ /* 0x0002e200080211ff */
[----:B------:R-:W-:Y:S01]  /*7be0*/  UIMAD.WIDE.U32 UR6, UR4, UR6, URZ ;  /* 0x00000006040672a5 */ /* 0x000fe2000f8e00ff */
[----:B------:R-:W-:Y:S01]  /*7bf0*/  LOP3.LUT R4, R4, 0x1, RZ, 0xc0, !PT ;  /* 0x0000000104047812 */ /* 0x000fe200078ec0ff */
[----:B------:R-:W-:Y:S01]  /*7c00*/  IMAD.U32 R57, RZ, RZ, UR4 ;  /* 0x00000004ff397e24 */ /* 0x000fe2000f8e00ff */
[----:B------:R-:W-:Y:S02]  /*7c10*/  CS2R R38, SRZ ;  /* 0x0000000000267805 */ /* 0x000fe4000001ff00 */
[----:B------:R-:W-:Y:S01]  /*7c20*/  PLOP3.LUT P2, PT, PT, PT, UP0, 0x80, 0x8 ;  /* 0x000000000008781c */ /* 0x000fe20003f4f008 */
[----:B------:R-:W-:Y:S01]  /*7c30*/  IMAD R6, RZ, RZ, -UR4 ;  /* 0x80000004ff067e24 */ /* 0x000fe2000f8e02ff */
[----:B------:R-:W-:Y:S01]  /*7c40*/  ISETP.NE.U32.AND P5, PT, R4, 0x1, PT ;  /* 0x000000010400780c */ /* 0x000fe20003fa5070 */
[----:B------:R-:W-:Y:S01]  /*7c50*/  UMOV UR5, UR7 ;  /* 0x0000000700057c82 */ /* 0x000fe20008000000 */
[----:B------:R-:W-:Y:S01]  /*7c60*/  IMAD.U32 R56, RZ, RZ, UR4 ;  /* 0x00000004ff387e24 */ /* 0x000fe2000f8e00ff */
[----:B------:R-:W-:Y:S01]  /*7c70*/  USHF.R.U32.HI UR5, URZ, UR13, UR5 ;  /* 0x0000000dff057299 */ /* 0x000fe20008011605 */
[----:B------:R-:W-:Y:S01]  /*7c80*/  IMAD R58, R6, UR8, R58 ;  /* 0x00000008063a7c24 */ /* 0x000fe2000f8e023a */
[----:B------:R-:W-:Y:S02]  /*7c90*/  P2R R68, PR, RZ, 0x20 ;  /* 0x00000020ff447803 */ /* 0x000fe40000000000 */
[----:B------:R-:W-:Y:S02]  /*7ca0*/  CS2R R36, SRZ ;  /* 0x0000000000247805 */ /* 0x000fe4000001ff00 */
[----:B------:R-:W-:Y:S02]  /*7cb0*/  CS2R R30, SRZ ;  /* 0x00000000001e7805 */ /* 0x000fe4000001ff00 */
[----:B------:R-:W-:Y:S02]  /*7cc0*/  CS2R R28, SRZ ;  /* 0x00000000001c7805 */ /* 0x000fe4000001ff00 */
[----:B------:R-:W-:Y:S02]  /*7cd0*/  SEL R57, R57, UR5, !P2 ;  /* 0x0000000539397c07 */ /* 0x000fe4000d000000 */
[----:B------:R-:W-:Y:S03]  /*7ce0*/  IADD3 R63, PT, PT, R64, UR45, R66 ;  /* 0x0000002d403f7c10 */ /* 0x000fe6000fffe042 */
[----:B------:R-:W-:Y:S01]  /*7cf0*/  IMAD.MOV R5, RZ, RZ, -R57 ;  /* 0x000000ffff057224 */ /* 0x000fe200078e0a39 */
[----:B-1----:R-:W-:Y:S03]  /*7d00*/  SHF.L.U32 R3, R53, 0x1f, RZ ;  /* 0x0000001f35037819 */ /* 0x002fe600000006ff */
[----:B------:R-:W-:Y:S01]  /*7d10*/  IMAD R56, R5, UR11, R56 ;  /* 0x0000000b05387c24 */ /* 0x000fe2000f8e0238 */
[----:B------:R1:W4:Y:S01]  /*7d20*/  SYNCS.PHASECHK.TRANS64.TRYWAIT P0, [R59+URZ+0x280], R3 ;  /* 0x000280033b0075a7 */ /* 0x00032200080011ff */
[----:B---3--:R-:W-:Y:S01]  /*7d30*/  @P6 SEL R67, RZ, 0x1, !P1 ;  /* 0x00000001ff436807 */ /* 0x008fe20004800000 */
[----:B-1----:R-:W-:Y:S06]  /*7d40*/  @!P6 BRA `(.L_x_130) ;  /* 0x000000000068e947 */ /* 0x002fec0003800000 */
[----:B------:R-:W-:Y:S01]  /*7d50*/  LOP3.LUT P6, RZ, R44, 0x40, RZ, 0xc0, !PT ;  /* 0x000000402cff7812 */ /* 0x000fe200078cc0ff */
[----:B------:R-:W-:Y:S01]  /*7d60*/  VIADD R2, R63, 0x300 ;  /* 0x000003003f027836 */ /* 0x000fe20000000000 */
[----:B------:R-:W-:Y:S01]  /*7d70*/  ISETP.NE.AND P2, PT, R67, RZ, PT ;  /* 0x000000ff4300720c */ /* 0x000fe20003f45270 */
[----:B------:R-:W-:Y:S01]  /*7d80*/  BSSY B0, `(.L_x_131) ;  /* 0x000000d000007945 */ /* 0x000fe20003800000 */
[----:B------:R-:W-:Y:S01]  /*7d90*/  PLOP3.LUT P1, PT, PT, PT, PT, 0x8, 0x80 ;  /* 0x000000000080781c */ /* 0x000fe20003f2e170 */
[----:B------:R-:W-:Y:S01]  /*7da0*/  @P5 VIADD R4, R63, 0x310 ;  /* 0x000003103f045836 */ /* 0x000fe20000000000 */
[----:B------:R-:W-:Y:S02]  /*7db0*/  @P5 PLOP3.LUT P1, PT, P6, PT, PT, 0x80, 0x8 ;  /* 0x000000000008581c */ /* 0x000fe4000372f070 */
[----:B------:R-:W-:Y:S02]  /*7dc0*/  CS2R R38, SRZ ;  /* 0x0000000000267805 */ /* 0x000fe4000001ff00 */
[----:B------:R-:W-:Y:S02]  /*7dd0*/  CS2R R36, SRZ ;  /* 0x0000000000247805 */ /* 0x000fe4000001ff00 */
[----:B------:R-:W-:Y:S02]  /*7de0*/  CS2R R30, SRZ ;  /* 0x00000000001e7805 */ /* 0x000fe4000001ff00 */
[----:B------:R-:W-:Y:S05]  /*7df0*/  CS2R R28, SRZ ;  /* 0x00000000001c7805 */ /* 0x000fea000001ff00 */
[----:B------:R-:W-:Y:S01]  /*7e00*/  @P1 VIADD R4, R2, 0xfffffff0 ;  /* 0xfffffff002041836 */ /* 0x000fe20000000000 */
[----:B------:R-:W-:Y:S06]  /*7e10*/  @P2 BRA `(.L_x_132) ;  /* 0x00000000000c2947 */ /* 0x000fec0003800000 */
[----:B------:R-:W-:Y:S04]  /*7e20*/  SHF.L.U32 R2, R27, 0x1f, RZ ;  /* 0x0000001f1b027819 */ /* 0x000fe800000006ff */
[----:B------:R-:W1:Y:S02]  /*7e30*/  SYNCS.PHASECHK.TRANS64.TRYWAIT P1, [R0+URZ+0x230], R2 ;  /* 0x00023002000075a7 */ /* 0x000e6400080211ff */
[----:B-1----:R-:W-:Y:S05]  /*7e40*/  @!P1 BRA `(.L_x_133) ;  /* 0x0000002800949947 */ /* 0x002fea0003800000 */
.L_x_132:
[----:B------:R-:W-:Y:S05]  /*7e50*/  BSYNC B0 ;  /* 0x0000000000007941 */ /* 0x000fea0003800000 */
.L_x_131:
[----:B------:R-:W-:Y:S01]  /*7e60*/  UIADD3 UR4, UPT, UPT, UR48, 0x1, URZ ;  /* 0x0000000130047890 */ /* 0x000fe2000fffe0ff */
[----:B------:R-:W-:Y:S03]  /*7e70*/  ISETP.NE.AND P1, PT, R68, RZ, PT ;  /* 0x000000ff4400720c */ /* 0x000fe60003f25270 */
[----:B------:R-:W-:Y:S04]  /*7e80*/  UISETP.NE.AND UP0, UPT, UR4, 0x3, UPT ;  /* 0x000000030400788c */ /* 0x000fe8000bf05270 */
[----:B------:R-:W-:Y:S02]  /*7e90*/  USEL UR5, URZ, 0x1, UP0 ;  /* 0x00000001ff057887 */ /* 0x000fe40008000000 */
[----:B------:R-:W-:Y:S04]  /*7ea0*/  USEL UR4, UR4, URZ, UP0 ;  /* 0x000000ff04047287 */ /* 0x000fe80008000000 */
[----:B------:R3:W1:Y:S01]  /*7eb0*/  @P1 LDS.128 R36, [R4] ;  /* 0x0000000004241984 */ /* 0x0006620000000c00 */
[----:B------:R-:W-:Y:S01]  /*7ec0*/  LOP3.LUT R27, R27, UR5, RZ, 0x3c, !PT ;  /* 0x000000051b1b7c12 */ /* 0x000fe2000f8e3cff */
[----:B------:R-:W-:Y:S02]  /*7ed0*/  IMAD.U32 R65, RZ, RZ, UR4 ;  /* 0x00000004ff417e24 */ /* 0x000fe4000f8e00ff */
[----:B------:R3:W1:Y:S04]  /*7ee0*/  @P1 LDS.128 R28, [R63+0x300] ;  /* 0x000300003f1c1984 */ /* 0x0006680000000c00 */
.L_x_130:
[----:B------:R-:W-:Y:S05]  /*7ef0*/  BSYNC B1 ;  /* 0x0000000000017941 */ /* 0x000fea0003800000 */
.L_x_129:
[----:B-1----:R-:W-:Y:S04]  /*7f00*/  SHF.R.U32.HI R0, RZ, 0x15, R25 ;  /* 0x00000015ff007819 */ /* 0x002fe80000011619 */
[----:B------:R-:W-:Y:S01]  /*7f10*/  LOP3.LUT P1, RZ, R0, 0x3, R46, 0x48, !PT ;  /* 0x0000000300ff7812 */ /* 0x000fe2000782482e */
[----:B------:R-:W-:Y:S01]  /*7f20*/  @!UPT UIADD3 URZ, UPT, UPT, URZ, URZ, URZ ;  /* 0x000000fffffff290 */ /* 0x000fe2000fffe0ff */
[----:B----4-:R-:W-:Y:S11]  /*7f30*/  @P0 BRA `(.L_x_134) ;  /* 0x0000000000080947 */ /* 0x010ff60003800000 */
[----:B------:R-:W1:Y:S02]  /*7f40*/  SYNCS.PHASECHK.TRANS64.TRYWAIT P0, [R59+URZ+0x280], R3 ;  /* 0x000280033b0075a7 */ /* 0x000e6400080011ff */
[----:B-1----:R-:W-:Y:S05]  /*7f50*/  @!P0 BRA `(.L_x_135) ;  /* 0x0000002800648947 */ /* 0x002fea0003800000 */
.L_x_134:
[----:B------:R-:W-:Y:S05]  /*7f60*/  @!P1 BRA `(.L_x_136) ;  /* 0x0000000000409947 */ /* 0x000fea0003800000 */
[----:B------:R-:W4:Y:S01]  /*7f70*/  LDCU.64 UR8, c[0x4][0x70] ;  /* 0x01000e00ff0877ac */ /* 0x000f220008000a00 */
[----:B-1----:R-:W-:Y:S01]  /*7f80*/  MOV R3, 0x0 ;  /* 0x0000000000037802 */ /* 0x002fe20000000f00 */
[----:B------:R-:W-:Y:S02]  /*7f90*/  HFMA2 R12, -RZ, RZ, 0, 5.9604644775390625e-08 ;  /* 0x00000001ff0c7431 */ /* 0x000fe400000001ff */
[----:B------:R-:W-:Y:S02]  /*7fa0*/  IMAD.MOV.U32 R8, RZ, RZ, 0x192 ;  /* 0x00000192ff087424 */ /* 0x000fe400078e00ff */
[----:B------:R-:W-:Y:S01]  /*7fb0*/  IMAD.MOV.U32 R13, RZ, RZ, RZ ;  /* 0x000000ffff0d7224 */ /* 0x000fe200078e00ff */
[----:B------:R-:W1:Y:S01]  /*7fc0*/  LDCU.64 UR6, c[0x4][0x78] ;  /* 0x01000f00ff0677ac */ /* 0x000e620008000a00 */
[----:B------:R-:W2:Y:S01]  /*7fd0*/  LDC.64 R2, c[0x4][R3] ;  /* 0x0100000003027b82 */ /* 0x000ea20000000a00 */
[----:B------:R-:W5:Y:S01]  /*7fe0*/  LDCU.64 UR4, c[0x4][0x10] ;  /* 0x01000200ff0477ac */ /* 0x000f620008000a00 */
[----:B----4-:R-:W-:Y:S01]  /*7ff0*/  MOV R5, UR9 ;  /* 0x0000000900057c02 */ /* 0x010fe20008000f00 */
[----:B---3--:R-:W-:Y:S01]  /*8000*/  IMAD.U32 R4, RZ, RZ, UR8 ;  /* 0x00000008ff047e24 */ /* 0x008fe2000f8e00ff */
[----:B-1----:R-:W-:Y:S01]  /*8010*/  MOV R7, UR7 ;  /* 0x0000000700077c02 */ /* 0x002fe20008000f00 */
[----:B------:R-:W-:Y:S01]  /*8020*/  IMAD.U32 R6, RZ, RZ, UR6 ;  /* 0x00000006ff067e24 */ /* 0x000fe2000f8e00ff */
[----:B-----5:R-:W-:Y:S01]  /*8030*/  MOV R11, UR5 ;  /* 0x00000005000b7c02 */ /* 0x020fe20008000f00 */
[----:B------:R-:W-:Y:S02]  /*8040*/  IMAD.U32 R10, RZ, RZ, UR4 ;  /* 0x00000004ff0a7e24 */ /* 0x000fe4000f8e00ff */
[----:B------:R-:W-:Y:S07]  /*8050*/  LEPC R20, `(.L_x_136) ;  /* 0x000000001014794e */ /* 0x000fee0000000000 */
[----:B--2---:R-:W-:Y:S05]  /*8060*/  CALL.ABS.NOINC R2 ;  /* 0x0000000002007343 */ /* 0x004fea0003c00000 */
.L_x_136:
[----:B------:R-:W-:Y:S05]  /*8070*/  WARPSYNC.ALL ;  /* 0x0000000000007948 */ /* 0x000fea0003800000 */
[----:B------:R-:W-:Y:S01]  /*8080*/  R2UR UR4, R25 ;  /* 0x00000000190472ca */ /* 0x000fe200000e0000 */
[--C-:B-1----:R-:W-:Y:S01]  /*8090*/  HADD2.F32 R3, -RZ, R28.reuse.H0_H0 ;  /* 0x2000001cff037230 */ /* 0x102fe20000004100 */
[----:B------:R-:W-:Y:S01]  /*80a0*/  MOV R62, 0x10 ;  /* 0x00000010003e7802 */ /* 0x000fe20000000f00 */
[--C-:B------:R-:W-:Y:S01]  /*80b0*/  HADD2.F32 R20, -RZ, R29.reuse.H0_H0 ;  /* 0x2000001dff147230 */ /* 0x100fe20000004100 */
[----:B------:R-:W-:Y:S01]  /*80c0*/  LOP3.LUT P6, RZ, R44, 0x40, RZ, 0xc0, !PT ;  /* 0x000000402cff7812 */ /* 0x000fe200078cc0ff */
[----:B------:R-:W-:Y:S01]  /*80d0*/  BSSY.RECONVERGENT B0, `(.L_x_137) ;  /* 0x0000056000007945 */ /* 0x000fe20003800200 */
[----:B------:R-:W-:Y:S02]  /*80e0*/  ISETP.NE.AND P0, PT, R55, RZ, PT ;  /* 0x000000ff3700720c */ /* 0x000fe40003f05270 */
[----:B------:R-:W-:Y:S05]  /*80f0*/  SEL R62, R62, 0xfffffff0, !P6 ;  /* 0xfffffff03e3e7807 */ /* 0x000fea0007000000 */
[----:B---3--:R-:W2:Y:S02]  /*8100*/  LDTM.x16 R4, tmem[UR4] ;  /* 0x00000004000479ee */ /* 0x008ea40008240000 */
[C---:B--2---:R-:W-:Y:S01]  /*8110*/  FMUL R0, R24.reuse, R4 ;  /* 0x0000000418007220 */ /* 0x044fe20000400000 */
[----:B------:R-:W-:Y:S02]  /*8120*/  HADD2.F32 R4, -RZ, R28.H1_H1 ;  /* 0x3000001cff047230 */ /* 0x000fe40000004100 */
[C---:B------:R-:W-:Y:S01]  /*8130*/  FMUL R2, R24.reuse, R5 ;  /* 0x0000000518027220 */ /* 0x040fe20000400000 */
[----:B------:R-:W-:Y:S01]  /*8140*/  FMUL R5, R24, R9 ;  /* 0x0000000918057220 */ /* 0x000fe20000400000 */
[----:B------:R-:W-:Y:S01]  /*8150*/  FFMA R0, R26, R3, R0 ;  /* 0x000000031a007223 */ /* 0x000fe20000000000 */
[----:B------:R-:W-:Y:S01]  /*8160*/  FMUL R9, R24, R13 ;  /* 0x0000000d18097220 */ /* 0x000fe20000400000 */
[----:B------:R-:W-:Y:S01]  /*8170*/  FFMA R2, R26, R4, R2 ;  /* 0x000000041a027223 */ /* 0x000fe20000000002 */
[C---:B------:R-:W-:Y:S01]  /*8180*/  FMUL R4, R24.reuse, R8 ;  /* 0x0000000818047220 */ /* 0x040fe20000400000 */
[C---:B------:R-:W-:Y:S01]  /*8190*/  FMUL R8, R24.reuse, R12 ;  /* 0x0000000c18087220 */ /* 0x040fe20000400000 */
[C---:B------:R-:W-:Y:S01]  /*81a0*/  FMUL R12, R24.reuse, R16 ;  /* 0x00000010180c7220 */ /* 0x040fe20000400000 */
[C---:B------:R-:W-:Y:S01]  /*81b0*/  FMUL R3, R24.reuse, R6 ;  /* 0x0000000618037220 */ /* 0x040fe20000400000 */
[----:B------:R-:W-:Y:S01]  /*81c0*/  FMUL R13, R24, R17 ;  /* 0x00000011180d7220 */ /* 0x000fe20000400000 */
[----:B------:R-:W-:Y:S01]  /*81d0*/  HADD2.F32 R16, -RZ, R29.H1_H1 ;  /* 0x3000001dff107230 */ /* 0x000fe20000004100 */
[----:B------:R-:W-:Y:S01]  /*81e0*/  F2FP.F16.F32.PACK_AB R32, R2, R0 ;  /* 0x000000000220723e */ /* 0x000fe200000000ff */
[----:B------:R-:W-:Y:S01]  /*81f0*/  FMUL R7, R24, R7 ;  /* 0x0000000718077220 */ /* 0x000fe20000400000 */
[--C-:B------:R-:W-:Y:S02]  /*8200*/  HADD2.F32 R17, -RZ, R30.reuse.H0_H0 ;  /* 0x2000001eff117230 */ /* 0x100fe40000004100 */
[C---:B------:R-:W-:Y:S01]  /*8210*/  FFMA R3, R26.reuse, R20, R3 ;  /* 0x000000141a037223 */ /* 0x040fe20000000003 */
[----:B------:R-:W-:Y:S02]  /*8220*/  HADD2.F32 R0, -RZ, R30.H1_H1 ;  /* 0x3000001eff007230 */ /* 0x000fe40000004100 */
[C---:B------:R-:W-:Y:S01]  /*8230*/  FFMA R7, R26.reuse, R16, R7 ;  /* 0x000000101a077223 */ /* 0x040fe20000000007 */
[--C-:B------:R-:W-:Y:S02]  /*8240*/  HADD2.F32 R2, -RZ, R31.reuse.H0_H0 ;  /* 0x2000001fff027230 */ /* 0x100fe40000004100 */
[----:B------:R-:W-:Y:S01]  /*8250*/  FFMA R4, R26, R17, R4 ;  /* 0x000000111a047223 */ /* 0x000fe20000000004 */
[----:B------:R-:W-:Y:S01]  /*8260*/  FMUL R6, R24, R10 ;  /* 0x0000000a18067220 */ /* 0x000fe20000400000 */
[----:B------:R-:W-:Y:S01]  /*8270*/  FFMA R5, R26, R0, R5 ;  /* 0x000000001a057223 */ /* 0x000fe20000000005 */
[----:B------:R-:W-:Y:S02]  /*8280*/  HADD2.F32 R16, -RZ, R31.H1_H1 ;  /* 0x3000001fff107230 */ /* 0x000fe40000004100 */
[----:B------:R-:W-:Y:S01]  /*8290*/  FMUL R11, R24, R11 ;  /* 0x0000000b180b7220 */ /* 0x000fe20000400000 */
[--C-:B------:R-:W-:Y:S02]  /*82a0*/  HADD2.F32 R0, -RZ, R36.reuse.H0_H0 ;  /* 0x20000024ff007230 */ /* 0x100fe40000004100 */
[C---:B------:R-:W-:Y:S01]  /*82b0*/  FFMA R6, R26.reuse, R2, R6 ;  /* 0x000000021a067223 */ /* 0x040fe20000000006 */
[----:B------:R-:W-:Y:S01]  /*82c0*/  F2FP.F16.F32.PACK_AB R33, R7, R3 ;  /* 0x000000030721723e */ /* 0x000fe200000000ff */
[C---:B------:R-:W-:Y:S01]  /*82d0*/  FFMA R11, R26.reuse, R16, R11 ;  /* 0x000000101a0b7223 */ /* 0x040fe2000000000b */
[----:B------:R-:W-:Y:S02]  /*82e0*/  HADD2.F32 R2, -RZ, R36.H1_H1 ;  /* 0x30000024ff027230 */ /* 0x000fe40000004100 */
[----:B------:R-:W-:Y:S01]  /*82f0*/  FFMA R8, R26, R0, R8 ;  /* 0x000000001a087223 */ /* 0x000fe20000000008 */
[--C-:B------:R-:W-:Y:S02]  /*8300*/  HADD2.F32 R3, -RZ, R37.reuse.H0_H0 ;  /* 0x20000025ff037230 */ /* 0x100fe40000004100 */
[C---:B------:R-:W-:Y:S01]  /*8310*/  FMUL R10, R24.reuse, R14 ;  /* 0x0000000e180a7220 */ /* 0x040fe20000400000 */
[----:B------:R-:W-:Y:S02]  /*8320*/  HADD2.F32 R0, -RZ, R37.H1_H1 ;  /* 0x30000025ff007230 */ /* 0x000fe40000004100 */
[----:B------:R-:W-:Y:S01]  /*8330*/  FMUL R15, R24, R15 ;  /* 0x0000000f180f7220 */ /* 0x000fe20000400000 */
[C---:B------:R-:W-:Y:S01]  /*8340*/  FFMA R9, R26.reuse, R2, R9 ;  /* 0x000000021a097223 */ /* 0x040fe20000000009 */
[C---:B------:R-:W-:Y:S01]  /*8350*/  FFMA R10, R26.reuse, R3, R10 ;  /* 0x000000031a0a7223 */ /* 0x040fe2000000000a */
[--C-:B------:R-:W-:Y:S02]  /*8360*/  HADD2.F32 R2, -RZ, R38.reuse.H0_H0 ;  /* 0x20000026ff027230 */ /* 0x100fe40000004100 */
[----:B------:R-:W-:Y:S01]  /*8370*/  FFMA R15, R26, R0, R15 ;  /* 0x000000001a0f7223 */ /* 0x000fe2000000000f */
[----:B------:R-:W-:Y:S01]  /*8380*/  HADD2.F32 R3, -RZ, R38.H1_H1 ;  /* 0x30000026ff037230 */ /* 0x000fe20000004100 */
[----:B------:R-:W-:Y:S01]  /*8390*/  F2FP.F16.F32.PACK_AB R34, R5, R4 ;  /* 0x000000040522723e */ /* 0x000fe200000000ff */
[--C-:B------:R-:W-:Y:S02]  /*83a0*/  HADD2.F32 R0, -RZ, R39.reuse.H0_H0 ;  /* 0x20000027ff007230 */ /* 0x100fe40000004100 */
[C---:B------:R-:W-:Y:S01]  /*83b0*/  FMUL R14, R24.reuse, R18 ;  /* 0x00000012180e7220 */ /* 0x040fe20000400000 */
[----:B------:R-:W-:Y:S02]  /*83c0*/  HADD2.F32 R4, -RZ, R39.H1_H1 ;  /* 0x30000027ff047230 */ /* 0x000fe40000004100 */
[----:B------:R-:W-:Y:S01]  /*83d0*/  FMUL R19, R24, R19 ;  /* 0x0000001318137220 */ /* 0x000fe20000400000 */
[----:B------:R-:W-:Y:S01]  /*83e0*/  F2FP.F16.F32.PACK_AB R35, R11, R6 ;  /* 0x000000060b23723e */ /* 0x000fe200000000ff */
[C---:B------:R-:W-:Y:S01]  /*83f0*/  FFMA R12, R26.reuse, R2, R12 ;  /* 0x000000021a0c7223 */ /* 0x040fe2000000000c */
[C---:B------:R-:W-:Y:S01]  /*8400*/  FFMA R13, R26.reuse, R3, R13 ;  /* 0x000000031a0d7223 */ /* 0x040fe2000000000d */
[C---:B------:R-:W-:Y:S01]  /*8410*/  FFMA R14, R26.reuse, R0, R14 ;  /* 0x000000001a0e7223 */ /* 0x040fe2000000000e */
[----:B------:R-:W-:Y:S01]  /*8420*/  FFMA R19, R26, R4, R19 ;  /* 0x000000041a137223 */ /* 0x000fe20000000013 */
[----:B------:R1:W-:Y:S01]  /*8430*/  STS.128 [R63+0x300], R32 ;  /* 0x000300203f007388 */ /* 0x0003e20000000c00 */
[----:B------:R-:W-:Y:S02]  /*8440*/  F2FP.F16.F32.PACK_AB R8, R9, R8 ;  /* 0x000000080908723e */ /* 0x000fe400000000ff */
[----:B------:R-:W-:Y:S02]  /*8450*/  F2FP.F16.F32.PACK_AB R9, R15, R10 ;  /* 0x0000000a0f09723e */ /* 0x000fe400000000ff */
[----:B------:R-:W-:Y:S02]  /*8460*/  F2FP.F16.F32.PACK_AB R10, R13, R12 ;  /* 0x0000000c0d0a723e */ /* 0x000fe400000000ff */
[----:B------:R-:W-:Y:S02]  /*8470*/  F2FP.F16.F32.PACK_AB R11, R19, R14 ;  /* 0x0000000e130b723e */ /* 0x000fe400000000ff */
[----:B------:R-:W-:Y:S05]  /*8480*/  IADD3 R0, PT, PT, R63, R62, RZ ;  /* 0x0000003e3f007210 */ /* 0x000fea0007ffe0ff */
[----:B------:R1:W-:Y:S01]  /*8490*/  STS.128 [R0+0x300], R8 ;  /* 0x0003000800007388 */ /* 0x0003e20000000c00 */
[----:B------:R-:W-:Y:S01]  /*84a0*/  @!PT LDS RZ, [RZ] ;  /* 0x00000000fffff984 */ /* 0x000fe20000000800 */
[----:B------:R-:W-:Y:S01]  /*84b0*/  @!PT LDS RZ, [RZ] ;  /* 0x00000000fffff984 */ /* 0x000fe20000000800 */
[----:B------:R-:W-:Y:S01]  /*84c0*/  @!PT LDS RZ, [RZ] ;  /* 0x00000000fffff984 */ /* 0x000fe20000000800 */
[----:B------:R-:W-:Y:S01]  /*84d0*/  @!PT LDS RZ, [RZ] ;  /* 0x00000000fffff984 */ /* 0x000fe20000000800 */
[----:B------:R2:W-:Y:S07]  /*84e0*/  MEMBAR.ALL.CTA ;  /* 0x0000000000007992 */ /* 0x0005ee0000008000 */
[----:B--2---:R-:W2:Y:S02]  /*84f0*/  FENCE.VIEW.ASYNC.S ;  /* 0x00000000000073c6 */ /* 0x004ea40000000000 */
[----:B--2---:R-:W-:Y:S06]  /*8500*/  BAR.SYNC.DEFER_BLOCKING 0x1, 0x80 ;  /* 0x0042000000007b1d */ /* 0x004fec0000010000 */
[----:B------:R-:W-:Y:S05]  /*8510*/  @P0 BRA `(.L_x_138) ;  /* 0x0000000000440947 */ /* 0x000fea0003800000 */
[----:B------:R-:W2:Y:S01]  /*8520*/  LDCU.64 UR14, c[0x0][0x348] ;  /* 0x00006900ff0e77ac */ /* 0x000ea20008000a00 */
[----:B------:R-:W-:Y:S02]  /*8530*/  R2UR UR6, R64 ;  /* 0x00000000400672ca */ /* 0x000fe400000e0000 */
[----:B------:R-:W-:Y:S01]  /*8540*/  R2UR UR10, R58 ;  /* 0x000000003a0a72ca */ /* 0x000fe200000e0000 */
[----:B------:R-:W-:Y:S01]  /*8550*/  UMOV UR9, UR47 ;  /* 0x0000002f00097c82 */ /* 0x000fe20008000000 */
[----:B------:R-:W-:Y:S01]  /*8560*/  R2UR UR11, R56 ;  /* 0x00000000380b72ca */ /* 0x000fe200000e0000 */
[----:B------:R-:W-:Y:S01]  /*8570*/  UIADD3 UR7, UPT, UPT, UR47, 0x20, URZ ;  /* 0x000000202f077890 */ /* 0x000fe2000fffe0ff */
[----:B------:R-:W-:Y:S07]  /*8580*/  R2UR UR12, R57 ;  /* 0x00000000390c72ca */ /* 0x000fee00000e0000 */
[----:B------:R-:W-:Y:S02]  /*8590*/  UIADD3 UR6, UPT, UPT, UR45, UR6, URZ ;  /* 0x000000062d067290 */ /* 0x000fe4000fffe0ff */
[----:B--2---:R-:W-:Y:S02]  /*85a0*/  UIADD3 UR4, UP0, UPT, UR14, 0x680, URZ ;  /* 0x000006800e047890 */ /* 0x004fe4000ff1e0ff */
[----:B------:R-:W-:Y:S02]  /*85b0*/  UIADD3 UR8, UPT, UPT, UR6, 0x300, URZ ;  /* 0x0000030006087890 */ /* 0x000fe4000fffe0ff */
[----:B------:R-:W-:Y:S02]  /*85c0*/  UIADD3.X UR5, UPT, UPT, URZ, UR15, URZ, UP0, !UPT ;  /* 0x0000000fff057290 */ /* 0x000fe400087fe4ff */
[----:B------:R-:W-:Y:S07]  /*85d0*/  UIADD3 UR6, UPT, UPT, UR6, 0xb00, URZ ;  /* 0x00000b0006067890 */ /* 0x000fee000fffe0ff */
[----:B------:R2:W-:Y:S02]  /*85e0*/  UTMASTG.4D.IM2COL [UR8], [UR4] ;  /* 0x00000008040073b5 */ /* 0x0005e40008058000 */
[----:B--2---:R-:W-:Y:S01]  /*85f0*/  UMOV UR8, UR6 ;  /* 0x0000000600087c82 */ /* 0x004fe20008000000 */
[----:B------:R-:W-:Y:S02]  /*8600*/  UMOV UR9, UR7 ;  /* 0x0000000700097c82 */ /* 0x000fe40008000000 */
[----:B------:R2:W-:Y:S02]  /*8610*/  UTMASTG.4D.IM2COL [UR8], [UR4] ;  /* 0x00000008040073b5 */ /* 0x0005e40008058000 */
[----:B--2---:R0:W-:Y:S02]  /*8620*/  UTMACMDFLUSH ;  /* 0x00000000000079b7 */ /* 0x0041e40000000000 */
.L_x_138:
[----:B------:R-:W-:Y:S05]  /*8630*/  BSYNC.RECONVERGENT B0 ;  /* 0x0000000000007941 */ /* 0x000fea0003800200 */
.L_x_137:
[----:B------:R-:W-:Y:S01]  /*8640*/  UIADD3 UR46, UPT, UPT, UR48, 0x1, URZ ;  /* 0x00000001302e7890 */ /* 0x000fe2000fffe0ff */
[----:B------:R-:W-:Y:S03]  /*8650*/  BSSY.RECONVERGENT B0, `(.L_x_139) ;  /* 0x0000005000007945 */ /* 0x000fe60003800200 */
[----:B------:R-:W-:Y:S04]  /*8660*/  UISETP.NE.AND UP0, UPT, UR46, 0x3, UPT ;  /* 0x000000032e00788c */ /* 0x000fe8000bf05270 */
[----:B------:R-:W-:Y:S01]  /*8670*/  USEL UR44, UR46, URZ, UP0 ;  /* 0x000000ff2e2c7287 */ /* 0x000fe20008000000 */
[----:B------:R-:W-:Y:S11]  /*8680*/  @P0 BRA `(.L_x_140) ;  /* 0x0000000000040947 */ /* 0x000ff60003800000 */
[----:B------:R-:W-:Y:S04]  /*8690*/  DEPBAR.LE SB0, 0x1 ;  /* 0x000080400000791a */ /* 0x000fe80000000000 */
.L_x_140:
[----:B------:R-:W-:Y:S05]  /*86a0*/  BSYNC.RECONVERGENT B0 ;  /* 0x0000000000007941 */ /* 0x000fea0003800200 */
.L_x_139:
[----:B------:R-:W-:Y:S01]  /*86b0*/  BAR.SYNC.DEFER_BLOCKING 0x1, 0x80 ;  /* 0x0042000000007b1d */ /* 0x000fe20000010000 */
[----:B------:R-:W-:Y:S01]  /*86c0*/  ISETP.NE.AND P1, PT, R61, RZ, PT ;  /* 0x000000ff3d00720c */ /* 0x000fe20003f25270 */
[----:B------:R-:W-:Y:S01]  /*86d0*/  UISETP.NE.AND UP0, UPT, UR50, URZ, UPT ;  /* 0x000000ff3200728c */ /* 0x000fe2000bf05270 */
[----:B------:R-:W-:Y:S11]  /*86e0*/  LEA R3, R65, UR45, 0x3 ;  /* 0x0000002d41037c11 */ /* 0x000ff6000f8e18ff */
[----:B------:R-:W-:Y:S01]  /*86f0*/  @P1 SHF.L.U32 R4, R27, 0x1f, RZ ;  /* 0x0000001f1b041819 */ /* 0x000fe200000006ff */
[----:B------:R-:W-:Y:S06]  /*8700*/  BRA.U !UP0, `(.L_x_141) ;  /* 0x0000000108247547 */ /* 0x000fec000b800000 */
[----:B-1----:R-:W1:Y:S01]  /*8710*/  S2R R0, SR_CgaCtaId ;  /* 0x0000000000007919 */ /* 0x002e620000008800 */
[----:B------:R-:W-:Y:S01]  /*8720*/  IMAD.U32 R2, RZ, RZ, UR49 ;  /* 0x00000031ff027e24 */ /* 0x000fe2000f8e00ff */
[----:B------:R-:W-:Y:S04]  /*8730*/  UIADD3 UR4, UPT, UPT, UR49, 0x1, URZ ;  /* 0x0000000131047890 */ /* 0x000fe8000fffe0ff */
[----:B------:R-:W-:Y:S01]  /*8740*/  @P1 LEA R2, R2, UR45, 0x3 ;  /* 0x0000002d02021c11 */ /* 0x000fe2000f8e18ff */
[----:B------:R-:W-:Y:S04]  /*8750*/  UISETP.NE.AND UP0, UPT, UR4, 0x3, UPT ;  /* 0x000000030400788c */ /* 0x000fe8000bf05270 */
[----:B------:R-:W-:Y:S01]  /*8760*/  @P1 VIADD R2, R2, 0x248 ;  /* 0x0000024802021836 */ /* 0x000fe20000000000 */
[----:B------:R-:W-:Y:S04]  /*8770*/  USEL UR49, UR4, URZ, UP0 ;  /* 0x000000ff04317287 */ /* 0x000fe80008000000 */
[----:B-1----:R-:W-:Y:S04]  /*8780*/  @P1 PRMT R0, R0, 0x654, R2 ;  /* 0x0000065400001816 */ /* 0x002fe80000000002 */
[----:B------:R2:W-:Y:S04]  /*8790*/  @P1 SYNCS.ARRIVE.TRANS64.RED.A1T0 RZ, [R0+URZ], RZ ;  /* 0x000000ff00ff19a7 */ /* 0x0005e800081004ff */
.L_x_141:
[----:B------:R-:W3:Y:S01]  /*87a0*/  @P1 SYNCS.PHASECHK.TRANS64.TRYWAIT P0, [R3+URZ+0x230], R4 ;  /* 0x00023004030015a7 */ /* 0x000ee200080011ff */
[----:B------:R-:W-:Y:S01]  /*87b0*/  BSSY B1, `(.L_x_142) ;  /* 0x0000012000017945 */ /* 0x000fe20003800000 */
[----:B---3--:R-:W-:Y:S03]  /*87c0*/  @P1 SEL R67, RZ, 0x1, !P0 ;  /* 0x00000001ff431807 */ /* 0x008fe60004000000 */
[----:B------:R-:W-:Y:S05]  /*87d0*/  @!P1 BRA `(.L_x_143) ;  /* 0x00000000003c9947 */ /* 0x000fea0003800000 */
[----:B------:R-:W-:Y:S01]  /*87e0*/  ISETP.NE.AND P1, PT, R68, RZ, PT ;  /* 0x000000ff4400720c */ /* 0x000fe20003f25270 */
[----:B------:R-:W-:Y:S01]  /*87f0*/  BSSY B0, `(.L_x_144) ;  /* 0x0000009000007945 */ /* 0x000fe20003800000 */
[----:B------:R-:W-:Y:S11]  /*8800*/  ISETP.NE.AND P0, PT, R67, RZ, PT ;  /* 0x000000ff4300720c */ /* 0x000ff60003f05270 */
[----:B------:R-:W-:Y:S05]  /*8810*/  @P1 IMAD R65, R65, 0x1000, R66 ;  /* 0x0000100041411824 */ /* 0x000fea00078e0242 */
[----:B-12---:R-:W-:Y:S05]  /*8820*/  @P1 IADD3 R0, PT, PT, R65, UR45, RZ ;  /* 0x0000002d41001c10 */ /* 0x006fea000fffe0ff */
[----:B------:R-:W-:Y:S01]  /*8830*/  @P1 IMAD.IADD R0, R62, 0x1, R0 ;  /* 0x000000013e001824 */ /* 0x000fe200078e0200 */
[----:B------:R-:W-:Y:S06]  /*8840*/  @P0 BRA `(.L_x_145) ;  /* 0x00000000000c0947 */ /* 0x000fec0003800000 */
[----:B------:R-:W-:Y:S04]  /*8850*/  SHF.L.U32 R27, R27, 0x1f, RZ ;  /* 0x0000001f1b1b7819 */ /* 0x000fe800000006ff */
[----:B------:R-:W1:Y:S02]  /*8860*/  SYNCS.PHASECHK.TRANS64.TRYWAIT P0, [R3+URZ+0x230], R27 ;  /* 0x0002301b030075a7 */ /* 0x000e6400080011ff */
[----:B-1----:R-:W-:Y:S05]  /*8870*/  @!P0 BRA `(.L_x_146) ;  /* 0x0000002000308947 */ /* 0x002fea0003800000 */
.L_x_145:
[----:B------:R-:W-:Y:S05]  /*8880*/  BSYNC B0 ;  /* 0x0000000000007941 */ /* 0x000fea0003800000 */
.L_x_144:
[----:B------:R-:W-:Y:S11]  /*8890*/  ISETP.NE.AND P0, PT, R68, RZ, PT ;  /* 0x000000ff4400720c */ /* 0x000ff60003f05270 */
[----:B------:R-:W-:Y:S02]  /*88a0*/  @!UPT UIADD3 URZ, UPT, UPT, URZ, URZ, URZ ;  /* 0x000000fffffff290 */ /* 0x000fe4000fffe0ff */
[----:B------:R3:W4:Y:S04]  /*88b0*/  @P0 LDS.128 R28, [R65+UR45+0x300] ;  /* 0x0003002d411c0984 */ /* 0x0007280008000c00 */
[----:B------:R3:W2:Y:S02]  /*88c0*/  @P0 LDS.128 R36, [R0+0x300] ;  /* 0x0003000000240984 */ /* 0x0006a40000000c00 */
.L_x_143:
[----:B------:R-:W-:Y:S05]  /*88d0*/  BSYNC B1 ;  /* 0x0000000000017941 */ /* 0x000fea0003800000 */
.L_x_142:
[----:B-123--:R-:W-:Y:S05]  /*88e0*/  VIADD R0, R25, 0x10 ;  /* 0x0000001019007836 */ /* 0x00efea0000000000 */
[----:B------:R-:W-:Y:S04]  /*88f0*/  SHF.R.U32.HI R0, RZ, 0x15, R0 ;  /* 0x00000015ff007819 */ /* 0x000fe80000011600 */
[----:B------:R-:W-:Y:S11]  /*8900*/  LOP3.LUT P0, RZ, R0, 0x3, R46, 0x48, !PT ;  /* 0x0000000300ff7812 */ /* 0x000ff6000780482e */
[----:B------:R-:W-:Y:S02]  /*8910*/  @!UPT UIADD3 URZ, UPT, UPT, URZ, URZ, URZ ;  /* 0x000000fffffff290 */ /* 0x000fe4000fffe0ff */
[----:B------:R-:W-:Y:S05]  /*8920*/  @!P0 BRA `(.L_x_147) ;  /* 0x0000000000408947 */ /* 0x000fea0003800000 */
[----:B------:R-:W1:Y:S01]  /*8930*/  LDCU.64 UR8, c[0x4][0x70] ;  /* 0x01000e00ff0877ac */ /* 0x000e620008000a00 */
[----:B------:R-:W-:Y:S01]  /*8940*/  MOV R3, 0x0 ;  /* 0x0000000000037802 */ /* 0x000fe20000000f00 */
[----:B------:R-:W-:Y:S02]  /*8950*/  HFMA2 R12, -RZ, RZ, 0, 5.9604644775390625e-08 ;  /* 0x00000001ff0c7431 */ /* 0x000fe400000001ff */
[----:B------:R-:W-:Y:S02]  /*8960*/  IMAD.MOV.U32 R8, RZ, RZ, 0x192 ;  /* 0x00000192ff087424 */ /* 0x000fe400078e00ff */
[----:B------:R-:W-:Y:S01]  /*8970*/  IMAD.MOV.U32 R13, RZ, RZ, RZ ;  /* 0x000000ffff0d7224 */ /* 0x000fe200078e00ff */
[----:B------:R-:W2:Y:S01]  /*8980*/  LDCU.64 UR6, c[0x4][0x78] ;  /* 0x01000f00ff0677ac */ /* 0x000ea20008000a00 */
[----:B------:R-:W3:Y:S01]  /*8990*/  LDC.64 R2, c[0x4][R3] ;  /* 0x0100000003027b82 */ /* 0x000ee20000000a00 */
[----:B------:R-:W5:Y:S01]  /*89a0*/  LDCU.64 UR4, c[0x4][0x10] ;  /* 0x01000200ff0477ac */ /* 0x000f620008000a00 */
[----:B-1----:R-:W-:Y:S01]  /*89b0*/  MOV R5, UR9 ;  /* 0x0000000900057c02 */ /* 0x002fe20008000f00 */
[----:B------:R-:W-:Y:S01]  /*89c0*/  IMAD.U32 R4, RZ, RZ, UR8 ;  /* 0x00000008ff047e24 */ /* 0x000fe2000f8e00ff */
[----:B--2---:R-:W-:Y:S01]  /*89d0*/  MOV R7, UR7 ;  /* 0x0000000700077c02 */ /* 0x004fe20008000f00 */
[----:B------:R-:W-:Y:S01]  /*89e0*/  IMAD.U32 R6, RZ, RZ, UR6 ;  /* 0x00000006ff067e24 */ /* 0x000fe2000f8e00ff */
[----:B-----5:R-:W-:Y:S01]  /*89f0*/  MOV R11, UR5 ;  /* 0x00000005000b7c02 */ /* 0x020fe20008000f00 */
[----:B------:R-:W-:Y:S02]  /*8a00*/  IMAD.U32 R10, RZ, RZ, UR4 ;  /* 0x00000004ff0a7e24 */ /* 0x000fe4000f8e00ff */
[----:B------:R-:W-:Y:S07]  /*8a10*/  LEPC R20, `(.L_x_147) ;  /* 0x000000001014794e */ /* 0x000fee0000000000 */
[----:B---34-:R-:W-:Y:S05]  /*8a20*/  CALL.ABS.NOINC R2 ;  /* 0x0000000002007343 */ /* 0x018fea0003c00000 */
.L_x_147:
[----:B------:R-:W-:Y:S01]  /*8a30*/  ISETP.NE.AND P0, PT, R55, RZ, PT ;  /* 0x000000ff3700720c */ /* 0x000fe20003f05270 */
[----:B------:R-:W-:Y:S05]  /*8a40*/  WARPSYNC.ALL ;  /* 0x0000000000007948 */ /* 0x000fea0003800000 */
[----:B------:R-:W-:Y:S01]  /*8a50*/  R2UR UR4, R25 ;  /* 0x00000000190472ca */ /* 0x000fe200000e0000 */
[--C-:B----4-:R-:W-:Y:S01]  /*8a60*/  HADD2.F32 R0, -RZ, R28.reuse.H0_H0 ;  /* 0x2000001cff007230 */ /* 0x110fe20000004100 */
[----:B------:R-:W-:Y:S01]  /*8a70*/  IADD3 R59, PT, PT, R59, 0x290, RZ ;  /* 0x000002903b3b7810 */ /* 0x000fe20007ffe0ff */
[----:B------:R-:W-:Y:S01]  /*8a80*/  HADD2.F32 R2, -RZ, R28.H1_H1 ;  /* 0x3000001cff027230 */ /* 0x000fe20000004100 */
[----:B------:R-:W-:Y:S01]  /*8a90*/  BSSY.RECONVERGENT B0, `(.L_x_148) ;  /* 0x0000059000007945 */ /* 0x000fe20003800200 */
[--C-:B------:R-:W-:Y:S01]  /*8aa0*/  HADD2.F32 R20, -RZ, R29.reuse.H0_H0 ;  /* 0x2000001dff147230 */ /* 0x100fe20000004100 */
[----:B------:R-:W-:Y:S01]  /*8ab0*/  LOP3.LUT R59, R59, 0xfefffff8, RZ, 0xc0, !PT ;  /* 0xfefffff83b3b7812 */ /* 0x000fe200078ec0ff */
[----:B------:R-:W-:Y:S02]  /*8ac0*/  HADD2.F32 R21, -RZ, R29.H1_H1 ;  /* 0x3000001dff157230 */ /* 0x000fe40000004100 */
[--C-:B------:R-:W-:Y:S02]  /*8ad0*/  HADD2.F32 R25, -RZ, R30.reuse.H0_H0 ;  /* 0x2000001eff197230 */ /* 0x100fe40000004100 */
[----:B------:R-:W-:Y:S02]  /*8ae0*/  HADD2.F32 R27, -RZ, R30.H1_H1 ;  /* 0x3000001eff1b7230 */ /* 0x000fe40000004100 */
[----:B------:R-:W1:Y:S01]  /*8af0*/  LDTM.x16 R4, tmem[UR4+0x10] ;  /* 0x00001004000479ee */ /* 0x000e620008240000 */
[----:B------:R-:W-:Y:S01]  /*8b00*/  NOP ;  /* 0x0000000000007918 */ /* 0x000fe20000000000 */
[----:B-1----:R1:W-:Y:S01]  /*8b10*/  SYNCS.ARRIVE.TRANS64.RED.A1T0 RZ, [R59+URZ], RZ ;  /* 0x000000ff3bff79a7 */ /* 0x0023e200081004ff */
[--C-:B------:R-:W-:Y:S02]  /*8b20*/  HADD2.F32 R28, -RZ, R31.reuse.H0_H0 ;  /* 0x2000001fff1c7230 */ /* 0x100fe40000004100 */
[----:B------:R-:W-:Y:S02]  /*8b30*/  HADD2.F32 R29, -RZ, R31.H1_H1 ;  /* 0x3000001fff1d7230 */ /* 0x000fe40000004100 */
        /* <DEDUP_REMOVED lines=8> */
[C---:B------:R-:W-:Y:S01]  /*8bc0*/  FMUL R4, R24.reuse, R4 ;  /* 0x0000000418047220 */ /* 0x040fe20000400000 */
[C---:B------:R-:W-:Y:S01]  /*8bd0*/  FMUL R5, R24.reuse, R5 ;  /* 0x0000000518057220 */ /* 0x040fe20000400000 */
[C---:B------:R-:W-:Y:S01]  /*8be0*/  FMUL R6, R24.reuse, R6 ;  /* 0x0000000618067220 */ /* 0x040fe20000400000 */
[----:B------:R-:W-:Y:S01]  /*8bf0*/  FMUL R3, R24, R9 ;  /* 0x0000000918037220 */ /* 0x000fe20000400000 */
[----:B------:R-:W-:Y:S01]  /*8c00*/  FFMA R4, R26, R0, R4 ;  /* 0x000000001a047223 */ /* 0x000fe20000000004 */
[----:B------:R-:W-:Y:S01]  /*8c10*/  FMUL R0, R24, R7 ;  /* 0x0000000718007220 */ /* 0x000fe20000400000 */
[C---:B------:R-:W-:Y:S01]  /*8c20*/  FFMA R5, R26.reuse, R2, R5 ;  /* 0x000000021a057223 */ /* 0x040fe20000000005 */
[----:B------:R-:W-:Y:S01]  /*8c30*/  FFMA R6, R26, R20, R6 ;  /* 0x000000141a067223 */ /* 0x000fe20000000006 */
[----:B------:R-:W-:Y:S01]  /*8c40*/  FMUL R2, R24, R8 ;  /* 0x0000000818027220 */ /* 0x000fe20000400000 */
[----:B------:R-:W-:Y:S01]  /*8c50*/  FFMA R0, R26, R21, R0 ;  /* 0x000000151a007223 */ /* 0x000fe20000000000 */
[C---:B------:R-:W-:Y:S01]  /*8c60*/  FMUL R7, R24.reuse, R10 ;  /* 0x0000000a18077220 */ /* 0x040fe20000400000 */
[----:B------:R-:W-:Y:S01]  /*8c70*/  F2FP.F16.F32.PACK_AB R4, R5, R4 ;  /* 0x000000040504723e */ /* 0x000fe200000000ff */
[----:B------:R-:W-:Y:S01]  /*8c80*/  FMUL R11, R24, R11 ;  /* 0x0000000b180b7220 */ /* 0x000fe20000400000 */
[----:B------:R-:W-:Y:S01]  /*8c90*/  FFMA R2, R26, R25, R2 ;  /* 0x000000191a027223 */ /* 0x000fe20000000002 */
[----:B------:R-:W-:Y:S01]  /*8ca0*/  F2FP.F16.F32.PACK_AB R5, R0, R6 ;  /* 0x000000060005723e */ /* 0x000fe200000000ff */
[----:B------:R-:W-:Y:S01]  /*8cb0*/  FMUL R8, R24, R12 ;  /* 0x0000000c18087220 */ /* 0x000fe20000400000 */
[----:B------:R-:W-:Y:S01]  /*8cc0*/  MOV R0, UR44 ;  /* 0x0000002c00007c02 */ /* 0x000fe20008000f00 */
[----:B------:R-:W-:Y:S01]  /*8cd0*/  FFMA R3, R26, R27, R3 ;  /* 0x0000001b1a037223 */ /* 0x000fe20000000003 */
[----:B------:R-:W-:Y:S01]  /*8ce0*/  FMUL R9, R24, R13 ;  /* 0x0000000d18097220 */ /* 0x000fe20000400000 */
[----:B------:R-:W-:Y:S01]  /*8cf0*/  FFMA R7, R26, R28, R7 ;  /* 0x0000001c1a077223 */ /* 0x000fe20000000007 */
[----:B------:R-:W-:Y:S01]  /*8d00*/  FMUL R10, R24, R14 ;  /* 0x0000000e180a7220 */ /* 0x000fe20000400000 */
[----:B------:R-:W-:Y:S01]  /*8d10*/  FFMA R11, R26, R29, R11 ;  /* 0x0000001d1a0b7223 */ /* 0x000fe2000000000b */
[----:B------:R-:W-:Y:S01]  /*8d20*/  FMUL R15, R24, R15 ;  /* 0x0000000f180f7220 */ /* 0x000fe20000400000 */
[----:B------:R-:W-:Y:S01]  /*8d30*/  FFMA R8, R26, R30, R8 ;  /* 0x0000001e1a087223 */ /* 0x000fe20000000008 */
[----:B------:R-:W-:Y:S01]  /*8d40*/  LEA R0, R0, R54, 0xb ;  /* 0x0000003600007211 */ /* 0x000fe200078e58ff */
[----:B------:R-:W-:Y:S01]  /*8d50*/  FMUL R12, R24, R16 ;  /* 0x00000010180c7220 */ /* 0x000fe20000400000 */
[----:B------:R-:W-:Y:S01]  /*8d60*/  FFMA R9, R26, R31, R9 ;  /* 0x0000001f1a097223 */ /* 0x000fe20000000009 */
[----:B------:R-:W-:Y:S01]  /*8d70*/  FMUL R13, R24, R17 ;  /* 0x00000011180d7220 */ /* 0x000fe20000400000 */
[----:B------:R-:W-:Y:S01]  /*8d80*/  FFMA R10, R26, R32, R10 ;  /* 0x000000201a0a7223 */ /* 0x000fe2000000000a */
[----:B------:R-:W-:Y:S01]  /*8d90*/  FMUL R14, R24, R18 ;  /* 0x00000012180e7220 */ /* 0x000fe20000400000 */
[----:B------:R-:W-:Y:S01]  /*8da0*/  FFMA R15, R26, R33, R15 ;  /* 0x000000211a0f7223 */ /* 0x000fe2000000000f */
[----:B------:R-:W-:Y:S01]  /*8db0*/  FMUL R19, R24, R19 ;  /* 0x0000001318137220 */ /* 0x000fe20000400000 */
[----:B------:R-:W-:Y:S01]  /*8dc0*/  F2FP.F16.F32.PACK_AB R6, R3, R2 ;  /* 0x000000020306723e */ /* 0x000fe200000000ff */
[C---:B------:R-:W-:Y:S01]  /*8dd0*/  FFMA R12, R26.reuse, R34, R12 ;  /* 0x000000221a0c7223 */ /* 0x040fe2000000000c */
[----:B------:R-:W-:Y:S01]  /*8de0*/  F2FP.F16.F32.PACK_AB R7, R11, R7 ;  /* 0x000000070b07723e */ /* 0x000fe200000000ff */
[----:B------:R-:W-:Y:S01]  /*8df0*/  FFMA R13, R26, R35, R13 ;  /* 0x000000231a0d7223 */ /* 0x000fe2000000000d */
[----:B------:R-:W-:Y:S01]  /*8e00*/  LEA R0, R0, UR45, 0x1 ;  /* 0x0000002d00007c11 */ /* 0x000fe2000f8e08ff */
[C---:B------:R-:W-:Y:S01]  /*8e10*/  FFMA R14, R26.reuse, R36, R14 ;  /* 0x000000241a0e7223 */ /* 0x040fe2000000000e */
[----:B------:R-:W-:Y:S01]  /*8e20*/  FFMA R19, R26, R37, R19 ;  /* 0x000000251a137223 */ /* 0x000fe20000000013 */
[----:B------:R-:W-:Y:S02]  /*8e30*/  F2FP.F16.F32.PACK_AB R8, R9, R8 ;  /* 0x000000080908723e */ /* 0x000fe400000000ff */
[----:B------:R1:W-:Y:S01]  /*8e40*/  STS.128 [R0+0x300], R4 ;  /* 0x0003000400007388 */ /* 0x0003e20000000c00 */
        /* <DEDUP_REMOVED lines=16> */
[----:B------:R-:W-:Y:S01]  /*8f50*/  ULEA UR6, UR44, UR45, 0xc ;  /* 0x0000002d2c067291 */ /* 0x000fe2000f8e60ff */
[----:B------:R-:W-:Y:S01]  /*8f60*/  R2UR UR12, R57 ;  /* 0x00000000390c72ca */ /* 0x000fe200000e0000 */
[----:B------:R-:W-:Y:S02]  /*8f70*/  UIADD3 UR9, UPT, UPT, UR47, 0x10, URZ ;  /* 0x000000102f097890 */ /* 0x000fe4000fffe0ff */
[----:B------:R-:W-:Y:S02]  /*8f80*/  UIADD3 UR8, UPT, UPT, UR6, 0x300, URZ ;  /* 0x0000030006087890 */ /* 0x000fe4000fffe0ff */
[----:B------:R-:W-:Y:S02]  /*8f90*/  UIADD3 UR6, UPT, UPT, UR6, 0xb00, URZ ;  /* 0x00000b0006067890 */ /* 0x000fe4000fffe0ff */
[----:B------:R-:W-:Y:S02]  /*8fa0*/  UIADD3 UR7, UPT, UPT, UR47, 0x30, URZ ;  /* 0x000000302f077890 */ /* 0x000fe4000fffe0ff */
[----:B--2---:R-:W-:Y:S04]  /*8fb0*/  UIADD3 UR4, UP0, UPT, UR14, 0x680, URZ ;  /* 0x000006800e047890 */ /* 0x004fe8000ff1e0ff */
[----:B------:R-:W-:Y:S09]  /*8fc0*/  UIADD3.X UR5, UPT, UPT, URZ, UR15, URZ, UP0, !UPT ;  /* 0x0000000fff057290 */ /* 0x000ff200087fe4ff */
[----:B------:R2:W-:Y:S02]  /*8fd0*/  UTMASTG.4D.IM2COL [UR8], [UR4] ;  /* 0x00000008040073b5 */ /* 0x0005e40008058000 */
[----:B--2---:R-:W-:Y:S01]  /*8fe0*/  UMOV UR8, UR6 ;  /* 0x0000000600087c82 */ /* 0x004fe20008000000 */
[----:B------:R-:W-:Y:S02]  /*8ff0*/  UMOV UR9, UR7 ;  /* 0x0000000700097c82 */ /* 0x000fe40008000000 */
[----:B------:R2:W-:Y:S02]  /*9000*/  UTMASTG.4D.IM2COL [UR8], [UR4] ;  /* 0x00000008040073b5 */ /* 0x0005e40008058000 */
[----:B--2---:R0:W-:Y:S02]  /*9010*/  UTMACMDFLUSH ;  /* 0x00000000000079b7 */ /* 0x0041e40000000000 */
.L_x_149:
[----:B------:R-:W-:Y:S05]  /*9020*/  BSYNC.RECONVERGENT B0 ;  /* 0x0000000000007941 */ /* 0x000fea0003800200 */
.L_x_148:
[----:B------:R-:W-:Y:S01]  /*9030*/  UIADD3 UR4, UPT, UPT, UR44, 0x1, URZ ;  /* 0x000000012c047890 */ /* 0x000fe2000fffe0ff */
[----:B------:R-:W-:Y:S03]  /*9040*/  BSSY.RECONVERGENT B0, `(.L_x_150) ;  /* 0x0000008000007945 */ /* 0x000fe60003800200 */
[----:B------:R-:W-:Y:S04]  /*9050*/  UISETP.NE.AND UP0, UPT, UR4, 0x3, UPT ;  /* 0x000000030400788c */ /* 0x000fe8000bf05270 */
[----:B------:R-:W-:Y:S02]  /*9060*/  UISETP.EQ.XOR UP1, UPT, UR46, 0x3, !UP0 ;  /* 0x000000032e00788c */ /* 0x000fe4000c722a70 */
[----:B------:R-:W-:Y:S02]  /*9070*/  USEL UR48, UR4, URZ, UP0 ;  /* 0x000000ff04307287 */ /* 0x000fe40008000000 */
[----:B------:R-:W-:Y:S04]  /*9080*/  USEL UR5, URZ, 0x1, !UP1 ;  /* 0x00000001ff057887 */ /* 0x000fe8000c800000 */
[----:B------:R-:W-:Y:S01]  /*9090*/  ULOP3.LUT UR51, UR51, UR5, URZ, 0x3c, !UPT ;  /* 0x0000000533337292 */ /* 0x000fe2000f8e3cff */
[----:B------:R-:W-:Y:S11]  /*90a0*/  @P0 BRA `(.L_x_151) ;  /* 0x0000000000040947 */ /* 0x000ff60003800000 */
[----:B------:R-:W-:Y:S04]  /*90b0*/  DEPBAR.LE SB0, 0x1 ;  /* 0x000080400000791a */ /* 0x000fe80000000000 */
.L_x_151:
[----:B------:R-:W-:Y:S05]  /*90c0*/  BSYNC.RECONVERGENT B0 ;  /* 0x0000000000007941 */ /* 0x000fea0003800200 */
.L_x_150:
[----:B------:R-:W-:Y:S01]  /*90d0*/  BAR.SYNC.DEFER_BLOCKING 0x1, 0x80 ;  /* 0x0042000000007b1d */ /* 0x000fe20000010000 */
[----:B------:R-:W-:Y:S01]  /*90e0*/  UISETP.NE.AND UP0, UPT, UR50, -0x2, UPT ;  /* 0xfffffffe3200788c */ /* 0x000fe2000bf05270 */
[----:B------:R-:W-:Y:S08]  /*90f0*/  IADD3 R22, PT, PT, R22, 0x1, RZ ;  /* 0x0000000116167810 */ /* 0x000ff00007ffe0ff */
[----:B------:R-:W-:Y:S05]  /*9100*/  BRA.U !UP0, `(.L_x_152) ;  /* 0x0000000108287547 */ /* 0x000fea000b800000 */
[----:B-1----:R-:W1:Y:S01]  /*9110*/  S2R R0, SR_CgaCtaId ;  /* 0x0000000000007919 */ /* 0x002e620000008800 */
[----:B------:R-:W-:Y:S01]  /*9120*/  ISETP.NE.AND P0, PT, R61, RZ, PT ;  /* 0x000000ff3d00720c */ /* 0x000fe20003f05270 */
[----:B------:R-:W-:Y:S01]  /*9130*/  IMAD.U32 R2, RZ, RZ, UR49 ;  /* 0x00000031ff027e24 */ /* 0x000fe2000f8e00ff */
[----:B------:R-:W-:Y:S04]  /*9140*/  UIADD3 UR4, UPT, UPT, UR49, 0x1, URZ ;  /* 0x0000000131047890 */ /* 0x000fe8000fffe0ff */
[----:B------:R-:W-:Y:S04]  /*9150*/  UISETP.NE.AND UP0, UPT, UR4, 0x3, UPT ;  /* 0x000000030400788c */ /* 0x000fe8000bf05270 */
[----:B------:R-:W-:Y:S03]  /*9160*/  USEL UR49, UR4, URZ, UP0 ;  /* 0x000000ff04317287 */ /* 0x000fe60008000000 */
[----:B------:R-:W-:Y:S05]  /*9170*/  @P0 LEA R2, R2, UR45, 0x3 ;  /* 0x0000002d02020c11 */ /* 0x000fea000f8e18ff */
[----:B------:R-:W-:Y:S05]  /*9180*/  @P0 VIADD R2, R2, 0x248 ;  /* 0x0000024802020836 */ /* 0x000fea0000000000 */
[----:B-1----:R-:W-:Y:S04]  /*9190*/  @P0 PRMT R0, R0, 0x654, R2 ;  /* 0x0000065400000816 */ /* 0x002fe80000000002 */
[----:B------:R2:W-:Y:S03]  /*91a0*/  @P0 SYNCS.ARRIVE.TRANS64.RED.A1T0 RZ, [R0+URZ], RZ ;  /* 0x000000ff00ff09a7 */ /* 0x0005e600081004ff */
.L_x_152:
[----:B------:R-:W-:Y:S01]  /*91b0*/  R2UR UR5, R49 ;  /* 0x00000000310572ca */ /* 0x000fe200000e0000 */
[----:B------:R-:W-:Y:S01]  /*91c0*/  UISETP.NE.AND UP0, UPT, UR60, URZ, UPT ;  /* 0x000000ff3c00728c */ /* 0x000fe2000bf05270 */
[----:B------:R-:W-:Y:S01]  /*91d0*/  R2UR UR4, R50 ;  /* 0x00000000320472ca */ /* 0x000fe200000e0000 */
[----:B------:R-:W-:Y:S01]  /*91e0*/  UIADD3 UR50, UPT, UPT, UR50, 0x2, URZ ;  /* 0x0000000232327890 */ /* 0x000fe2000fffe0ff */
[----:B------:R-:W-:Y:S01]  /*91f0*/  ISETP.NE.AND P0, PT, R22, 0x2, PT ;  /* 0x000000021600780c */ /* 0x000fe20003f05270 */
[----:B------:R-:W-:Y:S01]  /*9200*/  UMOV UR46, UR61 ;  /* 0x0000003d002e7c82 */ /* 0x000fe20008000000 */
[----:B------:R-:W-:Y:S02]  /*9210*/  LOP3.LUT R52, R52, 0x1, RZ, 0x3c, !PT ;  /* 0x0000000134347812 */ /* 0x000fe400078e3cff */
[----:B-12---:R-:W-:Y:S02]  /*9220*/  SEL R0, RZ, 0x1, P0 ;  /* 0x00000001ff007807 */ /* 0x006fe40000000000 */
[----:B------:R-:W-:Y:S02]  /*9230*/  SEL R22, R22, RZ, P0 ;  /* 0x000000ff16167207 */ /* 0x000fe40000000000 */
[----:B------:R-:W-:Y:S01]  /*9240*/  LOP3.LUT R53, R53, R0, RZ, 0x3c, !PT ;  /* 0x0000000035357212 */ /* 0x000fe200078e3cff */
[----:B------:R-:W-:Y:S02]  /*9250*/  UIADD3 UR20, UPT, UPT, UR36, UR5, URZ ;  /* 0x0000000524147290 */ /* 0x000fe4000fffe0ff */
[----:B------:R-:W-:Y:S01]  /*9260*/  UIADD3 UR44, UPT, UPT, UR37, UR4, URZ ;  /* 0x00000004252c7290 */ /* 0x000fe2000fffe0ff */
[----:B------:R-:W-:Y:S11]  /*9270*/  BRA.U UP0, `(.L_x_153) ;  /* 0xffffffdd000c7547 */ /* 0x000ff6000b83ffff */
[----:B------:R-:W-:-:S13]  /*9280*/  R2UR UR4, R51 ;  /* 0x00000000330472ca */ /* 0x000fda00000e0000 */
[----:B------:R-:W-:-:S09]  /*9290*/  UISETP.NE.AND UP0, UPT, UR4, URZ, UPT ;  /* 0x000000ff0400728c */ /* 0x000fd2000bf05270 */
[----:B------:R-:W-:Y:S05]  /*92a0*/  BRA.U !UP0, `(.L_x_154) ;  /* 0x0000000108487547 */ /* 0x000fea000b800000 */
[----:B------:R-:W1:Y:S02]  /*92b0*/  LDCU.64 UR4, c[0x0][0x890] ;  /* 0x00011200ff0477ac */ /* 0x000e640008000a00 */
[----:B-1----:R-:W-:-:S04]  /*92c0*/  UISETP.NE.U32.AND UP0, UPT, UR4, URZ, UPT ;  /* 0x000000ff0400728c */ /* 0x002fc8000bf05070 */
[----:B------:R-:W-:-:S09]  /*92d0*/  UISETP.NE.AND.EX UP0, UPT, UR5, URZ, UPT, UP0 ;  /* 0x000000ff0500728c */ /* 0x000fd2000bf05300 */
[----:B------:R-:W-:Y:S05]  /*92e0*/  BRA.U UP0, `(.L_x_155) ;  /* 0x00000001000c7547 */ /* 0x000fea000b800000 */
[----:B------:R-:W-:-:S13]  /*92f0*/  FSETP.NEU.AND P0, PT, R26, RZ, PT ;  /* 0x000000ff1a00720b */ /* 0x000fda0003f0d000 */
[----:B------:R-:W-:Y:S05]  /*9300*/  @!P0 EXIT ;  /* 0x000000000000894d */ /* 0x000fea0003800000 */
[----:B------:R-:W-:Y:S05]  /*9310*/  BRA `(.L_x_154) ;  /* 0x00000000002c7947 */ /* 0x000fea0003800000 */
.L_x_155:
[----:B------:R-:W-:Y:S01]  /*9320*/  ISETP.NE.AND P0, PT, R60, RZ, PT ;  /* 0x000000ff3c00720c */ /* 0x000fe20003f05270 */
[----:B------:R-:W-:-:S12]  /*9330*/  BSSY.RECONVERGENT B0, `(.L_x_154) ;  /* 0x0000009000007945 */ /* 0x000fd80003800200 */
[----:B------:R-:W-:Y:S05]  /*9340*/  @P0 BRA `(.L_x_156) ;  /* 0x0000000000140947 */ /* 0x000fea0003800000 */
[----:B------:R-:W1:Y:S02]  /*9350*/  LDCU.64 UR4, c[0x0][0x888] ;  /* 0x00011100ff0477ac */ /* 0x000e640008000a00 */
[----:B-1----:R-:W-:-:S04]  /*9360*/  ISETP.NE.U32.AND P0, PT, RZ, UR4, PT ;  /* 0x00000004ff007c0c */ /* 0x002fc8000bf05070 */
[----:B------:R-:W-:-:S13]  /*9370*/  ISETP.NE.AND.EX P0, PT, RZ, UR5, PT, P0 ;  /* 0x00000005ff007c0c */ /* 0x000fda000bf05300 */
[----:B------:R-:W-:Y:S05]  /*9380*/  @!P0 EXIT ;  /* 0x000000000000894d */ /* 0x000fea0003800000 */
[----:B------:R-:W-:Y:S05]  /*9390*/  BRA `(.L_x_157) ;  /* 0x0000000000087947 */ /* 0x000fea0003800000 */
.L_x_156:
[----:B------:R-:W-:-:S13]  /*93a0*/  FSETP.NEU.AND P0, PT, R26, RZ, PT ;  /* 0x000000ff1a00720b */ /* 0x000fda0003f0d000 */
[----:B------:R-:W-:Y:S05]  /*93b0*/  @!P0 EXIT ;  /* 0x000000000000894d */ /* 0x000fea0003800000 */
.L_x_157:
[----:B------:R-:W-:Y:S05]  /*93c0*/  BSYNC.RECONVERGENT B0 ;  /* 0x0000000000007941 */ /* 0x000fea0003800200 */
.L_x_154:
[----:B------:R-:W1:Y:S01]  /*93d0*/  S2UR UR5, SR_CgaCtaId ;  /* 0x00000000000579c3 */ /* 0x000e620000008800 */
[----:B------:R-:W-:Y:S01]  /*93e0*/  ULEA UR4, UR49, UR45, 0x3 ;  /* 0x0000002d31047291 */ /* 0x000fe2000f8e18ff */
[----:B------:R-:W-:-:S04]  /*93f0*/  DEPBAR.LE SB0, 0x0 ;  /* 0x000080000000791a */ /* 0x000fc80000000000 */
[----:B------:R-:W-:-:S04]  /*9400*/  UIADD3 UR4, UPT, UPT, UR4, 0x248, URZ ;  /* 0x0000024804047890 */ /* 0x000fc8000fffe0ff */
[----:B-1----:R-:W-:-:S09]  /*9410*/  UPRMT UR4, UR5, 0x654, UR4 ;  /* 0x0000065405047896 */ /* 0x002fd20008000004 */
[----:B------:R-:W-:Y:S01]  /*9420*/  SYNCS.ARRIVE.TRANS64.RED.A1T0 RZ, [UR4], RZ ;  /* 0x000000ffffff79a7 */ /* 0x000fe20008100404 */
[----:B------:R-:W-:Y:S05]  /*9430*/  EXIT ;  /* 0x000000000000794d */ /* 0x000fea0003800000 */
.L_x_25:
[----:B------:R-:W-:Y:S07]  /*9440*/  MOV R0, UR9 ;  /* 0x0000000900007c02 */ /* 0x000fee0008000f00 */
.L_x_158:
[----:B-1----:R1:W2:Y:S02]  /*9450*/  SYNCS.PHASECHK.TRANS64.TRYWAIT P0, [R0+URZ+0x118], R4 ;  /* 0x00011804000075a7 */ /* 0x0022a400080011ff */
[----:B--2---:R-:W-:Y:S05]  /*9460*/  @!P0 NANOSLEEP.SYNCS 0x989680 ;  /* 0x009896800000895d */ /* 0x004fea0003900000 */
[----:B------:R-:W2:Y:S02]  /*9470*/  @!P0 SYNCS.PHASECHK.TRANS64 P0, [R0+URZ+0x118], R4 ;  /* 0x00011804000085a7 */ /* 0x000ea400080010ff */
[----:B--2---:R-:W-:Y:S05]  /*9480*/  @!P0 BRA `(.L_x_158) ;  /* 0xfffffffc00f08947 */ /* 0x004fea000383ffff */
[----:B------:R-:W-:Y:S05]  /*9490*/  BRA `(.L_x_24) ;  /* 0xffffff8800947947 */ /* 0x000fea000383ffff */
.L_x_32:
[----:B------:R-:W-:Y:S07]  /*94a0*/  MOV R0, UR9 ;  /* 0x0000000900007c02 */ /* 0x000fee0008000f00 */
.L_x_159:
[----:B-1----:R1:W2:Y:S02]  /*94b0*/  SYNCS.PHASECHK.TRANS64.TRYWAIT P0, [R0+URZ+0x118], R4 ;  /* 0x00011804000075a7 */ /* 0x0022a400080011ff */
[----:B--2---:R-:W-:Y:S05]  /*94c0*/  @!P0 NANOSLEEP.SYNCS 0x989680 ;  /* 0x009896800000895d */ /* 0x004fea0003900000 */
[----:B------:R-:W2:Y:S02]  /*94d0*/  @!P0 SYNCS.PHASECHK.TRANS64 P0, [R0+URZ+0x118], R4 ;  /* 0x00011804000085a7 */ /* 0x000ea400080010ff */
[----:B--2---:R-:W-:Y:S05]  /*94e0*/  @!P0 BRA `(.L_x_159) ;  /* 0xfffffffc00f08947 */ /* 0x004fea000383ffff */
[----:B------:R-:W-:Y:S05]  /*94f0*/  BRA `(.L_x_31) ;  /* 0xffffff8c00f07947 */ /* 0x000fea000383ffff */
.L_x_37:
[----:B------:R-:W-:-:S07]  /*9500*/  MOV R0, UR25 ;  /* 0x0000001900007c02 */ /* 0x000fce0008000f00 */
.L_x_160:
[----:B-1----:R1:W2:Y:S02]  /*9510*/  SYNCS.PHASECHK.TRANS64.TRYWAIT P0, [R0+URZ+0x270], R3 ;  /* 0x00027003000075a7 */ /* 0x0022a400080011ff */
[----:B--2---:R-:W-:Y:S05]  /*9520*/  @!P0 NANOSLEEP.SYNCS 0x989680 ;  /* 0x009896800000895d */ /* 0x004fea0003900000 */
[----:B------:R-:W2:Y:S02]  /*9530*/  @!P0 SYNCS.PHASECHK.TRANS64 P0, [R0+URZ+0x270], R3 ;  /* 0x00027003000085a7 */ /* 0x000ea400080010ff */
[----:B--2---:R-:W-:Y:S05]  /*9540*/  @!P0 BRA `(.L_x_160) ;  /* 0xfffffffc00f08947 */ /* 0x004fea000383ffff */
[----:B------:R-:W-:Y:S05]  /*9550*/  BRA `(.L_x_161) ;  /* 0xffffff9000bc7947 */ /* 0x000fea000383ffff */
.L_x_41:
[----:B------:R-:W-:-:S07]  /*9560*/  MOV R0, UR4 ;  /* 0x0000000400007c02 */ /* 0x000fce0008000f00 */
.L_x_162:
[----:B-1----:R1:W2:Y:S02]  /*9570*/  SYNCS.PHASECHK.TRANS64.TRYWAIT P0, [R0+URZ], R2 ;  /* 0x00000002000075a7 */ /* 0x0022a400080011ff */
[----:B--2---:R-:W-:Y:S05]  /*9580*/  @!P0 NANOSLEEP.SYNCS 0x989680 ;  /* 0x009896800000895d */ /* 0x004fea0003900000 */
[----:B------:R-:W2:Y:S02]  /*9590*/  @!P0 SYNCS.PHASECHK.TRANS64 P0, [R0+URZ], R2 ;  /* 0x00000002000085a7 */ /* 0x000ea400080010ff */
[----:B--2---:R-:W-:Y:S05]  /*95a0*/  @!P0 BRA `(.L_x_162) ;  /* 0xfffffffc00f08947 */ /* 0x004fea000383ffff */
[----:B------:R-:W-:Y:S05]  /*95b0*/  BRA `(.L_x_163) ;  /* 0xffffff9800547947 */ /* 0x000fea000383ffff */
.L_x_42:
[----:B------:R-:W-:-:S07]  /*95c0*/  MOV R0, UR5 ;  /* 0x0000000500007c02 */ /* 0x000fce0008000f00 */
.L_x_164:
[----:B-1----:R1:W2:Y:S02]  /*95d0*/  SYNCS.PHASECHK.TRANS64.TRYWAIT P0, [R0+URZ], R2 ;  /* 0x00000002000075a7 */ /* 0x0022a400080011ff */
[----:B--2---:R-:W-:Y:S05]  /*95e0*/  @!P0 NANOSLEEP.SYNCS 0x989680 ;  /* 0x009896800000895d */ /* 0x004fea0003900000 */
[----:B------:R-:W2:Y:S02]  /*95f0*/  @!P0 SYNCS.PHASECHK.TRANS64 P0, [R0+URZ], R2 ;  /* 0x00000002000085a7 */ /* 0x000ea400080010ff */
[----:B--2---:R-:W-:Y:S05]  /*9600*/  @!P0 BRA `(.L_x_164) ;  /* 0xfffffffc00f08947 */ /* 0x004fea000383ffff */
[----:B------:R-:W-:Y:S05]  /*9610*/  BRA `(.L_x_165) ;  /* 0xffffff9800647947 */ /* 0x000fea000383ffff */
.L_x_43:
[----:B------:R-:W-:-:S07]  /*9620*/  MOV R0, UR5 ;  /* 0x0000000500007c02 */ /* 0x000fce0008000f00 */
.L_x_166:
[----:B-1----:R1:W2:Y:S02]  /*9630*/  SYNCS.PHASECHK.TRANS64.TRYWAIT P0, [R0+URZ], R2 ;  /* 0x00000002000075a7 */ /* 0x0022a400080011ff */
[----:B--2---:R-:W-:Y:S05]  /*9640*/  @!P0 NANOSLEEP.SYNCS 0x989680 ;  /* 0x009896800000895d */ /* 0x004fea0003900000 */
[----:B------:R-:W2:Y:S02]  /*9650*/  @!P0 SYNCS.PHASECHK.TRANS64 P0, [R0+URZ], R2 ;  /* 0x00000002000085a7 */ /* 0x000ea400080010ff */
[----:B--2---:R-:W-:Y:S05]  /*9660*/  @!P0 BRA `(.L_x_166) ;  /* 0xfffffffc00f08947 */ /* 0x004fea000383ffff */
[----:B------:R-:W-:Y:S05]  /*9670*/  BRA `(.L_x_167) ;  /* 0xffffff9800747947 */ /* 0x000fea000383ffff */
.L_x_44:
[----:B------:R-:W-:-:S07]  /*9680*/  MOV R0, UR5 ;  /* 0x0000000500007c02 */ /* 0x000fce0008000f00 */
.L_x_168:
[----:B-1----:R1:W2:Y:S02]  /*9690*/  SYNCS.PHASECHK.TRANS64.TRYWAIT P0, [R0+URZ], R2 ;  /* 0x00000002000075a7 */ /* 0x0022a400080011ff */
[----:B--2---:R-:W-:Y:S05]  /*96a0*/  @!P0 NANOSLEEP.SYNCS 0x989680 ;  /* 0x009896800000895d */ /* 0x004fea0003900000 */
[----:B------:R-:W2:Y:S02]  /*96b0*/  @!P0 SYNCS.PHASECHK.TRANS64 P0, [R0+URZ], R2 ;  /* 0x00000002000085a7 */ /* 0x000ea400080010ff */
[----:B--2---:R-:W-:Y:S05]  /*96c0*/  @!P0 BRA `(.L_x_168) ;  /* 0xfffffffc00f08947 */ /* 0x004fea000383ffff */
[----:B------:R-:W-:Y:S05]  /*96d0*/  BRA `(.L_x_169) ;  /* 0xffffff9800847947 */ /* 0x000fea000383ffff */
.L_x_45:
[----:B------:R-:W-:-:S07]  /*96e0*/  MOV R0, UR5 ;  /* 0x0000000500007c02 */ /* 0x000fce0008000f00 */
.L_x_170:
[----:B-1----:R1:W2:Y:S02]  /*96f0*/  SYNCS.PHASECHK.TRANS64.TRYWAIT P0, [R0+URZ], R2 ;  /* 0x00000002000075a7 */ /* 0x0022a400080011ff */
[----:B--2---:R-:W-:Y:S05]  /*9700*/  @!P0 NANOSLEEP.SYNCS 0x989680 ;  /* 0x009896800000895d */ /* 0x004fea0003900000 */
[----:B------:R-:W2:Y:S02]  /*9710*/  @!P0 SYNCS.PHASECHK.TRANS64 P0, [R0+URZ], R2 ;  /* 0x00000002000085a7 */ /* 0x000ea400080010ff */
[----:B--2---:R-:W-:Y:S05]  /*9720*/  @!P0 BRA `(.L_x_170) ;  /* 0xfffffffc00f08947 */ /* 0x004fea000383ffff */
[----:B------:R-:W-:Y:S05]  /*9730*/  BRA `(.L_x_171) ;  /* 0xffffff9800947947 */ /* 0x000fea000383ffff */
.L_x_46:
[----:B------:R-:W-:-:S07]  /*9740*/  MOV R0, UR5 ;  /* 0x0000000500007c02 */ /* 0x000fce0008000f00 */
.L_x_172:
[----:B-1----:R1:W2:Y:S02]  /*9750*/  SYNCS.PHASECHK.TRANS64.TRYWAIT P0, [R0+URZ], R2 ;  /* 0x00000002000075a7 */ /* 0x0022a400080011ff */
[----:B--2---:R-:W-:Y:S05]  /*9760*/  @!P0 NANOSLEEP.SYNCS 0x989680 ;  /* 0x009896800000895d */ /* 0x004fea0003900000 */
[----:B------:R-:W2:Y:S02]  /*9770*/  @!P0 SYNCS.PHASECHK.TRANS64 P0, [R0+URZ], R2 ;  /* 0x00000002000085a7 */ /* 0x000ea400080010ff */
[----:B--2---:R-:W-:Y:S05]  /*9780*/  @!P0 BRA `(.L_x_172) ;  /* 0xfffffffc00f08947 */ /* 0x004fea000383ffff */
[----:B------:R-:W-:Y:S05]  /*9790*/  BRA `(.L_x_173) ;  /* 0xffffff9800a47947 */ /* 0x000fea000383ffff */
.L_x_47:
[----:B------:R-:W-:-:S07]  /*97a0*/  MOV R0, UR5 ;  /* 0x0000000500007c02 */ /* 0x000fce0008000f00 */
.L_x_174:
[----:B-1----:R1:W2:Y:S02]  /*97b0*/  SYNCS.PHASECHK.TRANS64.TRYWAIT P0, [R0+URZ], R2 ;  /* 0x00000002000075a7 */ /* 0x0022a400080011ff */
[----:B--2---:R-:W-:Y:S05]  /*97c0*/  @!P0 NANOSLEEP.SYNCS 0x989680 ;  /* 0x009896800000895d */ /* 0x004fea0003900000 */
[----:B------:R-:W2:Y:S02]  /*97d0*/  @!P0 SYNCS.PHASECHK.TRANS64 P0, [R0+URZ], R2 ;  /* 0x00000002000085a7 */ /* 0x000ea400080010ff */
[----:B--2---:R-:W-:Y:S05]  /*97e0*/  @!P0 BRA `(.L_x_174) ;  /* 0xfffffffc00f08947 */ /* 0x004fea000383ffff */
[----:B------:R-:W-:Y:S05]  /*97f0*/  BRA `(.L_x_175) ;  /* 0xffffff9800b47947 */ /* 0x000fea000383ffff */
.L_x_48:
[----:B------:R-:W-:-:S07]  /*9800*/  MOV R0, UR5 ;  /* 0x0000000500007c02 */ /* 0x000fce0008000f00 */
.L_x_176:
[----:B-1----:R1:W2:Y:S02]  /*9810*/  SYNCS.PHASECHK.TRANS64.TRYWAIT P0, [R0+URZ], R2 ;  /* 0x00000002000075a7 */ /* 0x0022a400080011ff */
[----:B--2---:R-:W-:Y:S05]  /*9820*/  @!P0 NANOSLEEP.SYNCS 0x989680 ;  /* 0x009896800000895d */ /* 0x004fea0003900000 */
[----:B------:R-:W2:Y:S02]  /*9830*/  @!P0 SYNCS.PHASECHK.TRANS64 P0, [R0+URZ], R2 ;  /* 0x00000002000085a7 */ /* 0x000ea400080010ff */
[----:B--2---:R-:W-:Y:S05]  /*9840*/  @!P0 BRA `(.L_x_176) ;  /* 0xfffffffc00f08947 */ /* 0x004fea000383ffff */
[----:B------:R-:W-:Y:S05]  /*9850*/  BRA `(.L_x_177) ;  /* 0xffffff9800c47947 */ /* 0x000fea000383ffff */
.L_x_49:
[----:B------:R-:W-:-:S07]  /*9860*/  MOV R0, UR5 ;  /* 0x0000000500007c02 */ /* 0x000fce0008000f00 */
.L_x_178:
[----:B-1----:R1:W2:Y:S02]  /*9870*/  SYNCS.PHASECHK.TRANS64.TRYWAIT P0, [R0+URZ], R2 ;  /* 0x00000002000075a7 */ /* 0x0022a400080011ff */
[----:B--2---:R-:W-:Y:S05]  /*9880*/  @!P0 NANOSLEEP.SYNCS 0x989680 ;  /* 0x009896800000895d */ /* 0x004fea0003900000 */
[----:B------:R-:W2:Y:S02]  /*9890*/  @!P0 SYNCS.PHASECHK.TRANS64 P0, [R0+URZ], R2 ;  /* 0x00000002000085a7 */ /* 0x000ea400080010ff */
[----:B--2---:R-:W-:Y:S05]  /*98a0*/  @!P0 BRA `(.L_x_178) ;  /* 0xfffffffc00f08947 */ /* 0x004fea000383ffff */
[----:B------:R-:W-:Y:S05]  /*98b0*/  BRA `(.L_x_179) ;  /* 0xffffff9800d47947 */ /* 0x000fea000383ffff */
.L_x_50:
[----:B------:R-:W-:-:S07]  /*98c0*/  MOV R0, UR5 ;  /* 0x0000000500007c02 */ /* 0x000fce0008000f00 */
.L_x_180:
[----:B-1----:R1:W2:Y:S02]  /*98d0*/  SYNCS.PHASECHK.TRANS64.TRYWAIT P0, [R0+URZ], R2 ;  /* 0x00000002000075a7 */ /* 0x0022a400080011ff */
[----:B--2---:R-:W-:Y:S05]  /*98e0*/  @!P0 NANOSLEEP.SYNCS 0x989680 ;  /* 0x009896800000895d */ /* 0x004fea0003900000 */
[----:B------:R-:W2:Y:S02]  /*98f0*/  @!P0 SYNCS.PHASECHK.TRANS64 P0, [R0+URZ], R2 ;  /* 0x00000002000085a7 */ /* 0x000ea400080010ff */
[----:B--2---:R-:W-:Y:S05]  /*9900*/  @!P0 BRA `(.L_x_180) ;  /* 0xfffffffc00f08947 */ /* 0x004fea000383ffff */
[----:B------:R-:W-:Y:S05]  /*9910*/  BRA `(.L_x_181) ;  /* 0xffffff9800e47947 */ /* 0x000fea000383ffff */
.L_x_51:
[----:B------:R-:W-:-:S07]  /*9920*/  MOV R0, UR5 ;  /* 0x0000000500007c02 */ /* 0x000fce0008000f00 */
.L_x_182:
[----:B-1----:R1:W2:Y:S02]  /*9930*/  SYNCS.PHASECHK.TRANS64.TRYWAIT P0, [R0+URZ], R2 ;  /* 0x00000002000075a7 */ /* 0x0022a400080011ff */
[----:B--2---:R-:W-:Y:S05]  /*9940*/  @!P0 NANOSLEEP.SYNCS 0x989680 ;  /* 0x009896800000895d */ /* 0x004fea0003900000 */
[----:B------:R-:W2:Y:S02]  /*9950*/  @!P0 SYNCS.PHASECHK.TRANS64 P0, [R0+URZ], R2 ;  /* 0x00000002000085a7 */ /* 0x000ea400080010ff */
[----:B--2---:R-:W-:Y:S05]  /*9960*/  @!P0 BRA `(.L_x_182) ;  /* 0xfffffffc00f08947 */ /* 0x004fea000383ffff */
[----:B------:R-:W-:Y:S05]  /*9970*/  BRA `(.L_x_183) ;  /* 0xffffff9800f47947 */ /* 0x000fea000383ffff */
.L_x_52:
[----:B------:R-:W-:-:S07]  /*9980*/  MOV R0, UR5 ;  /* 0x0000000500007c02 */ /* 0x000fce0008000f00 */
.L_x_184:
[----:B-1----:R1:W2:Y:S02]  /*9990*/  SYNCS.PHASECHK.TRANS64.TRYWAIT P0, [R0+URZ], R2 ;  /* 0x00000002000075a7 */ /* 0x0022a400080011ff */
[----:B--2---:R-:W-:Y:S05]  /*99a0*/  @!P0 NANOSLEEP.SYNCS 0x989680 ;  /* 0x009896800000895d */ /* 0x004fea0003900000 */
[----:B------:R-:W2:Y:S02]  /*99b0*/  @!P0 SYNCS.PHASECHK.TRANS64 P0, [R0+URZ], R2 ;  /* 0x00000002000085a7 */ /* 0x000ea400080010ff */
[----:B--2---:R-:W-:Y:S05]  /*99c0*/  @!P0 BRA `(.L_x_184) ;  /* 0xfffffffc00f08947 */ /* 0x004fea000383ffff */
[----:B------:R-:W-:Y:S05]  /*99d0*/  BRA `(.L_x_185) ;  /* 0xffffff9c00047947 */ /* 0x000fea000383ffff */
.L_x_53:
[----:B------:R-:W-:-:S07]  /*99e0*/  MOV R0, UR5 ;  /* 0x0000000500007c02 */ /* 0x000fce0008000f00 */
.L_x_186:
[----:B-1----:R1:W2:Y:S02]  /*99f0*/  SYNCS.PHASECHK.TRANS64.TRYWAIT P0, [R0+URZ], R2 ;  /* 0x00000002000075a7 */ /* 0x0022a400080011ff */
[----:B--2---:R-:W-:Y:S05]  /*9a00*/  @!P0 NANOSLEEP.SYNCS 0x989680 ;  /* 0x009896800000895d */ /* 0x004fea0003900000 */
[----:B------:R-:W2:Y:S02]  /*9a10*/  @!P0 SYNCS.PHASECHK.TRANS64 P0, [R0+URZ], R2 ;  /* 0x00000002000085a7 */ /* 0x000ea400080010ff */
[----:B--2---:R-:W-:Y:S05]  /*9a20*/  @!P0 BRA `(.L_x_186) ;  /* 0xfffffffc00f08947 */ /* 0x004fea000383ffff */
[----:B------:R-:W-:Y:S05]  /*9a30*/  BRA `(.L_x_187) ;  /* 0xffffff9c00147947 */ /* 0x000fea000383ffff */
.L_x_54:
[----:B------:R-:W-:-:S07]  /*9a40*/  MOV R0, UR5 ;  /* 0x0000000500007c02 */ /* 0x000fce0008000f00 */
.L_x_188:
[----:B-1----:R1:W2:Y:S02]  /*9a50*/  SYNCS.PHASECHK.TRANS64.TRYWAIT P0, [R0+URZ], R2 ;  /* 0x00000002000075a7 */ /* 0x0022a400080011ff */
[----:B--2---:R-:W-:Y:S05]  /*9a60*/  @!P0 NANOSLEEP.SYNCS 0x989680 ;  /* 0x009896800000895d */ /* 0x004fea0003900000 */
[----:B------:R-:W2:Y:S02]  /*9a70*/  @!P0 SYNCS.PHASECHK.TRANS64 P0, [R0+URZ], R2 ;  /* 0x00000002000085a7 */ /* 0x000ea400080010ff */
[----:B--2---:R-:W-:Y:S05]  /*9a80*/  @!P0 BRA `(.L_x_188) ;  /* 0xfffffffc00f08947 */ /* 0x004fea000383ffff */
[----:B------:R-:W-:Y:S05]  /*9a90*/  BRA `(.L_x_189) ;  /* 0xffffff9c00247947 */ /* 0x000fea000383ffff */
.L_x_55:
[----:B------:R-:W-:-:S07]  /*9aa0*/  MOV R0, UR5 ;  /* 0x0000000500007c02 */ /* 0x000fce0008000f00 */
.L_x_190:
[----:B-1----:R1:W2:Y:S02]  /*9ab0*/  SYNCS.PHASECHK.TRANS64.TRYWAIT P0, [R0+URZ], R2 ;  /* 0x00000002000075a7 */ /* 0x0022a400080011ff */
[----:B--2---:R-:W-:Y:S05]  /*9ac0*/  @!P0 NANOSLEEP.SYNCS 0x989680 ;  /* 0x009896800000895d */ /* 0x004fea0003900000 */
[----:B------:R-:W2:Y:S02]  /*9ad0*/  @!P0 SYNCS.PHASECHK.TRANS64 P0, [R0+URZ], R2 ;  /* 0x00000002000085a7 */ /* 0x000ea400080010ff */
[----:B--2---:R-:W-:Y:S05]  /*9ae0*/  @!P0 BRA `(.L_x_190) ;  /* 0xfffffffc00f08947 */ /* 0x004fea000383ffff */
[----:B------:R-:W-:Y:S05]  /*9af0*/  BRA `(.L_x_191) ;  /* 0xffffff9c00347947 */ /* 0x000fea000383ffff */
.L_x_56:
[----:B------:R-:W-:-:S07]  /*9b00*/  MOV R0, UR5 ;  /* 0x0000000500007c02 */ /* 0x000fce0008000f00 */
.L_x_192:
[----:B-1----:R1:W2:Y:S02]  /*9b10*/  SYNCS.PHASECHK.TRANS64.TRYWAIT P0, [R0+URZ], R2 ;  /* 0x00000002000075a7 */ /* 0x0022a400080011ff */
[----:B--2---:R-:W-:Y:S05]  /*9b20*/  @!P0 NANOSLEEP.SYNCS 0x989680 ;  /* 0x009896800000895d */ /* 0x004fea0003900000 */
[----:B------:R-:W2:Y:S02]  /*9b30*/  @!P0 SYNCS.PHASECHK.TRANS64 P0, [R0+URZ], R2 ;  /* 0x00000002000085a7 */ /* 0x000ea400080010ff */
[----:B--2---:R-:W-:Y:S05]  /*9b40*/  @!P0 BRA `(.L_x_192) ;  /* 0xfffffffc00f08947 */ /* 0x004fea000383ffff */
[----:B------:R-:W-:Y:S05]  /*9b50*/  BRA `(.L_x_193) ;  /* 0xffffff9c00447947 */ /* 0x000fea000383ffff */
.L_x_57:
[----:B------:R-:W-:-:S07]  /*9b60*/  MOV R0, UR5 ;  /* 0x0000000500007c02 */ /* 0x000fce0008000f00 */
.L_x_194:
[----:B-1----:R1:W2:Y:S02]  /*9b70*/  SYNCS.PHASECHK.TRANS64.TRYWAIT P0, [R0+URZ], R2 ;  /* 0x00000002000075a7 */ /* 0x0022a400080011ff */
[----:B--2---:R-:W-:Y:S05]  /*9b80*/  @!P0 NANOSLEEP.SYNCS 0x989680 ;  /* 0x009896800000895d */ /* 0x004fea0003900000 */
[----:B------:R-:W2:Y:S02]  /*9b90*/  @!P0 SYNCS.PHASECHK.TRANS64 P0, [R0+URZ], R2 ;  /* 0x00000002000085a7 */ /* 0x000ea400080010ff */
[----:B--2---:R-:W-:Y:S05]  /*9ba0*/  @!P0 BRA `(.L_x_194) ;  /* 0xfffffffc00f08947 */ /* 0x004fea000383ffff */
[----:B------:R-:W-:Y:S05]  /*9bb0*/  BRA `(.L_x_195) ;  /* 0xffffff9c00547947 */ /* 0x000fea000383ffff */
.L_x_58:
[----:B------:R-:W-:-:S07]  /*9bc0*/  MOV R0, UR5 ;  /* 0x0000000500007c02 */ /* 0x000fce0008000f00 */
.L_x_196:
[----:B-1----:R1:W2:Y:S02]  /*9bd0*/  SYNCS.PHASECHK.TRANS64.TRYWAIT P0, [R0+URZ], R2 ;  /* 0x00000002000075a7 */ /* 0x0022a400080011ff */
[----:B--2---:R-:W-:Y:S05]  /*9be0*/  @!P0 NANOSLEEP.SYNCS 0x989680 ;  /* 0x009896800000895d */ /* 0x004fea0003900000 */
[----:B------:R-:W2:Y:S02]  /*9bf0*/  @!P0 SYNCS.PHASECHK.TRANS64 P0, [R0+URZ], R2 ;  /* 0x00000002000085a7 */ /* 0x000ea400080010ff */
[----:B--2---:R-:W-:Y:S05]  /*9c00*/  @!P0 BRA `(.L_x_196) ;  /* 0xfffffffc00f08947 */ /* 0x004fea000383ffff */
[----:B------:R-:W-:Y:S05]  /*9c10*/  BRA `(.L_x_197) ;  /* 0xffffff9c00647947 */ /* 0x000fea000383ffff */
.L_x_59:
[----:B------:R-:W-:-:S07]  /*9c20*/  MOV R0, UR5 ;  /* 0x0000000500007c02 */ /* 0x000fce0008000f00 */
.L_x_198:
[----:B-1----:R1:W2:Y:S02]  /*9c30*/  SYNCS.PHASECHK.TRANS64.TRYWAIT P0, [R0+URZ], R2 ;  /* 0x00000002000075a7 */ /* 0x0022a400080011ff */
[----:B--2---:R-:W-:Y:S05]  /*9c40*/  @!P0 NANOSLEEP.SYNCS 0x989680 ;  /* 0x009896800000895d */ /* 0x004fea0003900000 */
[----:B------:R-:W2:Y:S02]  /*9c50*/  @!P0 SYNCS.PHASECHK.TRANS64 P0, [R0+URZ], R2 ;  /* 0x00000002000085a7 */ /* 0x000ea400080010ff */
[----:B--2---:R-:W-:Y:S05]  /*9c60*/  @!P0 BRA `(.L_x_198) ;  /* 0xfffffffc00f08947 */ /* 0x004fea000383ffff */
[----:B------:R-:W-:Y:S05]  /*9c70*/  BRA `(.L_x_199) ;  /* 0xffffff9c00747947 */ /* 0x000fea000383ffff */
.L_x_60:
[----:B------:R-:W-:-:S07]  /*9c80*/  MOV R0, UR5 ;  /* 0x0000000500007c02 */ /* 0x000fce0008000f00 */
.L_x_200:
[----:B-1----:R1:W2:Y:S02]  /*9c90*/  SYNCS.PHASECHK.TRANS64.TRYWAIT P0, [R0+URZ], R2 ;  /* 0x00000002000075a7 */ /* 0x0022a400080011ff */
[----:B--2---:R-:W-:Y:S05]  /*9ca0*/  @!P0 NANOSLEEP.SYNCS 0x989680 ;  /* 0x009896800000895d */ /* 0x004fea0003900000 */
[----:B------:R-:W2:Y:S02]  /*9cb0*/  @!P0 SYNCS.PHASECHK.TRANS64 P0, [R0+URZ], R2 ;  /* 0x00000002000085a7 */ /* 0x000ea400080010ff */
[----:B--2---:R-:W-:Y:S05]  /*9cc0*/  @!P0 BRA `(.L_x_200) ;  /* 0xfffffffc00f08947 */ /* 0x004fea000383ffff */
[----:B------:R-:W-:Y:S05]  /*9cd0*/  BRA `(.L_x_201) ;  /* 0xffffff9c00847947 */ /* 0x000fea000383ffff */
.L_x_61:
[----:B------:R-:W-:-:S07]  /*9ce0*/  MOV R0, UR5 ;  /* 0x0000000500007c02 */ /* 0x000fce0008000f00 */
.L_x_202:
[----:B-1----:R1:W2:Y:S02]  /*9cf0*/  SYNCS.PHASECHK.TRANS64.TRYWAIT P0, [R0+URZ], R2 ;  /* 0x00000002000075a7 */ /* 0x0022a400080011ff */
[----:B--2---:R-:W-:Y:S05]  /*9d00*/  @!P0 NANOSLEEP.SYNCS 0x989680 ;  /* 0x009896800000895d */ /* 0x004fea0003900000 */
[----:B------:R-:W2:Y:S02]  /*9d10*/  @!P0 SYNCS.PHASECHK.TRANS64 P0, [R0+URZ], R2 ;  /* 0x00000002000085a7 */ /* 0x000ea400080010ff */
[----:B--2---:R-:W-:Y:S05]  /*9d20*/  @!P0 BRA `(.L_x_202) ;  /* 0xfffffffc00f08947 */ /* 0x004fea000383ffff */
[----:B------:R-:W-:Y:S05]  /*9d30*/  BRA `(.L_x_203) ;  /* 0xffffff9c00947947 */ /* 0x000fea000383ffff */
.L_x_62:
[----:B------:R-:W-:-:S07]  /*9d40*/  MOV R0, UR5 ;  /* 0x0000000500007c02 */ /* 0x000fce0008000f00 */
.L_x_204:
[----:B-1----:R1:W2:Y:S02]  /*9d50*/  SYNCS.PHASECHK.TRANS64.TRYWAIT P0, [R0+URZ], R2 ;  /* 0x00000002000075a7 */ /* 0x0022a400080011ff */
[----:B--2---:R-:W-:Y:S05]  /*9d60*/  @!P0 NANOSLEEP.SYNCS 0x989680 ;  /* 0x009896800000895d */ /* 0x004fea0003900000 */
[----:B------:R-:W2:Y:S02]  /*9d70*/  @!P0 SYNCS.PHASECHK.TRANS64 P0, [R0+URZ], R2 ;  /* 0x00000002000085a7 */ /* 0x000ea400080010ff */
[----:B--2---:R-:W-:Y:S05]  /*9d80*/  @!P0 BRA `(.L_x_204) ;  /* 0xfffffffc00f08947 */ /* 0x004fea000383ffff */
[----:B------:R-:W-:Y:S05]  /*9d90*/  BRA `(.L_x_205) ;  /* 0xffffff9c00a47947 */ /* 0x000fea000383ffff */
.L_x_63:
[----:B------:R-:W-:-:S07]  /*9da0*/  MOV R0, UR5 ;  /* 0x0000000500007c02 */ /* 0x000fce0008000f00 */
.L_x_206:
[----:B-1----:R1:W2:Y:S02]  /*9db0*/  SYNCS.PHASECHK.TRANS64.TRYWAIT P0, [R0+URZ], R2 ;  /* 0x00000002000075a7 */ /* 0x0022a400080011ff */
[----:B--2---:R-:W-:Y:S05]  /*9dc0*/  @!P0 NANOSLEEP.SYNCS 0x989680 ;  /* 0x009896800000895d */ /* 0x004fea0003900000 */
[----:B------:R-:W2:Y:S02]  /*9dd0*/  @!P0 SYNCS.PHASECHK.TRANS64 P0, [R0+URZ], R2 ;  /* 0x00000002000085a7 */ /* 0x000ea400080010ff */
[----:B--2---:R-:W-:Y:S05]  /*9de0*/  @!P0 BRA `(.L_x_206) ;  /* 0xfffffffc00f08947 */ /* 0x004fea000383ffff */
[----:B------:R-:W-:Y:S05]  /*9df0*/  BRA `(.L_x_207) ;  /* 0xffffff9c00b47947 */ /* 0x000fea000383ffff */
.L_x_64:
[----:B------:R-:W-:-:S07]  /*9e00*/  MOV R0, UR5 ;  /* 0x0000000500007c02 */ /* 0x000fce0008000f00 */
.L_x_208:
[----:B-1----:R1:W2:Y:S02]  /*9e10*/  SYNCS.PHASECHK.TRANS64.TRYWAIT P0, [R0+URZ], R2 ;  /* 0x00000002000075a7 */ /* 0x0022a400080011ff */
[----:B--2---:R-:W-:Y:S05]  /*9e20*/  @!P0 NANOSLEEP.SYNCS 0x989680 ;  /* 0x009896800000895d */ /* 0x004fea0003900000 */
[----:B------:R-:W2:Y:S02]  /*9e30*/  @!P0 SYNCS.PHASECHK.TRANS64 P0, [R0+URZ], R2 ;  /* 0x00000002000085a7 */ /* 0x000ea400080010ff */
[----:B--2---:R-:W-:Y:S05]  /*9e40*/  @!P0 BRA `(.L_x_208) ;  /* 0xfffffffc00f08947 */ /* 0x004fea000383ffff */
[----:B------:R-:W-:Y:S05]  /*9e50*/  BRA `(.L_x_209) ;  /* 0xffffff9c00c47947 */ /* 0x000fea000383ffff */
.L_x_65:
[----:B------:R-:W-:-:S07]  /*9e60*/  MOV R0, UR5 ;  /* 0x0000000500007c02 */ /* 0x000fce0008000f00 */
.L_x_210:
[----:B-1----:R1:W2:Y:S02]  /*9e70*/  SYNCS.PHASECHK.TRANS64.TRYWAIT P0, [R0+URZ], R2 ;  /* 0x00000002000075a7 */ /* 0x0022a400080011ff */
[----:B--2---:R-:W-:Y:S05]  /*9e80*/  @!P0 NANOSLEEP.SYNCS 0x989680 ;  /* 0x009896800000895d */ /* 0x004fea0003900000 */
[----:B------:R-:W2:Y:S02]  /*9e90*/  @!P0 SYNCS.PHASECHK.TRANS64 P0, [R0+URZ], R2 ;  /* 0x00000002000085a7 */ /* 0x000ea400080010ff */
[----:B--2---:R-:W-:Y:S05]  /*9ea0*/  @!P0 BRA `(.L_x_210) ;  /* 0xfffffffc00f08947 */ /* 0x004fea000383ffff */
[----:B------:R-:W-:Y:S05]  /*9eb0*/  BRA `(.L_x_211) ;  /* 0xffffff9c00d47947 */ /* 0x000fea000383ffff */
.L_x_66:
[----:B------:R-:W-:-:S07]  /*9ec0*/  MOV R0, UR5 ;  /* 0x0000000500007c02 */ /* 0x000fce0008000f00 */
.L_x_212:
[----:B-1----:R1:W2:Y:S02]  /*9ed0*/  SYNCS.PHASECHK.TRANS64.TRYWAIT P0, [R0+URZ], R2 ;  /* 0x00000002000075a7 */ /* 0x0022a400080011ff */
[----:B--2---:R-:W-:Y:S05]  /*9ee0*/  @!P0 NANOSLEEP.SYNCS 0x989680 ;  /* 0x009896800000895d */ /* 0x004fea0003900000 */
[----:B------:R-:W2:Y:S02]  /*9ef0*/  @!P0 SYNCS.PHASECHK.TRANS64 P0, [R0+URZ], R2 ;  /* 0x00000002000085a7 */ /* 0x000ea400080010ff */
[----:B--2---:R-:W-:Y:S05]  /*9f00*/  @!P0 BRA `(.L_x_212) ;  /* 0xfffffffc00f08947 */ /* 0x004fea000383ffff */
[----:B------:R-:W-:Y:S05]  /*9f10*/  BRA `(.L_x_213) ;  /* 0xffffff9c00e47947 */ /* 0x000fea000383ffff */
.L_x_67:
[----:B------:R-:W-:-:S07]  /*9f20*/  MOV R0, UR5 ;  /* 0x0000000500007c02 */ /* 0x000fce0008000f00 */
.L_x_214:
[----:B-1----:R1:W2:Y:S02]  /*9f30*/  SYNCS.PHASECHK.TRANS64.TRYWAIT P0, [R0+URZ], R2 ;  /* 0x00000002000075a7 */ /* 0x0022a400080011ff */
[----:B--2---:R-:W-:Y:S05]  /*9f40*/  @!P0 NANOSLEEP.SYNCS 0x989680 ;  /* 0x009896800000895d */ /* 0x004fea0003900000 */
[----:B------:R-:W2:Y:S02]  /*9f50*/  @!P0 SYNCS.PHASECHK.TRANS64 P0, [R0+URZ], R2 ;  /* 0x00000002000085a7 */ /* 0x000ea400080010ff */
[----:B--2---:R-:W-:Y:S05]  /*9f60*/  @!P0 BRA `(.L_x_214) ;  /* 0xfffffffc00f08947 */ /* 0x004fea000383ffff */
[----:B------:R-:W-:Y:S05]  /*9f70*/  BRA `(.L_x_215) ;  /* 0xffffff9c00f47947 */ /* 0x000fea000383ffff */
.L_x_68:
[----:B------:R-:W-:-:S07]  /*9f80*/  MOV R0, UR5 ;  /* 0x0000000500007c02 */ /* 0x000fce0008000f00 */
.L_x_216:
[----:B-1----:R1:W2:Y:S02]  /*9f90*/  SYNCS.PHASECHK.TRANS64.TRYWAIT P0, [R0+URZ], R2 ;  /* 0x00000002000075a7 */ /* 0x0022a400080011ff */
[----:B--2---:R-:W-:Y:S05]  /*9fa0*/  @!P0 NANOSLEEP.SYNCS 0x989680 ;  /* 0x009896800000895d */ /* 0x004fea0003900000 */
[----:B------:R-:W2:Y:S02]  /*9fb0*/  @!P0 SYNCS.PHASECHK.TRANS64 P0, [R0+URZ], R2 ;  /* 0x00000002000085a7 */ /* 0x000ea400080010ff */
[----:B--2---:R-:W-:Y:S05]  /*9fc0*/  @!P0 BRA `(.L_x_216) ;  /* 0xfffffffc00f08947 */ /* 0x004fea000383ffff */
[----:B------:R-:W-:Y:S05]  /*9fd0*/  BRA `(.L_x_217) ;  /* 0xffffffa000047947 */ /* 0x000fea000383ffff */
.L_x_69:
[----:B------:R-:W-:-:S07]  /*9fe0*/  MOV R0, UR5 ;  /* 0x0000000500007c02 */ /* 0x000fce0008000f00 */
.L_x_218:
[----:B-1----:R1:W2:Y:S02]  /*9ff0*/  SYNCS.PHASECHK.TRANS64.TRYWAIT P0, [R0+URZ], R2 ;  /* 0x00000002000075a7 */ /* 0x0022a400080011ff */
[----:B--2---:R-:W-:Y:S05]  /*a000*/  @!P0 NANOSLEEP.SYNCS 0x989680 ;  /* 0x009896800000895d */ /* 0x004fea0003900000 */
[----:B------:R-:W2:Y:S02]  /*a010*/  @!P0 SYNCS.PHASECHK.TRANS64 P0, [R0+URZ], R2 ;  /* 0x00000002000085a7 */ /* 0x000ea400080010ff */
[----:B--2---:R-:W-:Y:S05]  /*a020*/  @!P0 BRA `(.L_x_218) ;  /* 0xfffffffc00f08947 */ /* 0x004fea000383ffff */
[----:B------:R-:W-:Y:S05]  /*a030*/  BRA `(.L_x_219) ;  /* 0xffffffa000147947 */ /* 0x000fea000383ffff */
.L_x_70:
[----:B------:R-:W-:-:S07]  /*a040*/  MOV R0, UR5 ;  /* 0x0000000500007c02 */ /* 0x000fce0008000f00 */
.L_x_220:
[----:B-1----:R1:W2:Y:S02]  /*a050*/  SYNCS.PHASECHK.TRANS64.TRYWAIT P0, [R0+URZ], R2 ;  /* 0x00000002000075a7 */ /* 0x0022a400080011ff */
[----:B--2---:R-:W-:Y:S05]  /*a060*/  @!P0 NANOSLEEP.SYNCS 0x989680 ;  /* 0x009896800000895d */ /* 0x004fea0003900000 */
[----:B------:R-:W2:Y:S02]  /*a070*/  @!P0 SYNCS.PHASECHK.TRANS64 P0, [R0+URZ], R2 ;  /* 0x00000002000085a7 */ /* 0x000ea400080010ff */
[----:B--2---:R-:W-:Y:S05]  /*a080*/  @!P0 BRA `(.L_x_220) ;  /* 0xfffffffc00f08947 */ /* 0x004fea000383ffff */
[----:B------:R-:W-:Y:S05]  /*a090*/  BRA `(.L_x_221) ;  /* 0xffffffa000247947 */ /* 0x000fea000383ffff */
.L_x_71:
[----:B------:R-:W-:-:S07]  /*a0a0*/  MOV R0, UR5 ;  /* 0x0000000500007c02 */ /* 0x000fce0008000f00 */
.L_x_222:
[----:B-1----:R1:W2:Y:S02]  /*a0b0*/  SYNCS.PHASECHK.TRANS64.TRYWAIT P0, [R0+URZ], R2 ;  /* 0x00000002000075a7 */ /* 0x0022a400080011ff */
[----:B--2---:R-:W-:Y:S05]  /*a0c0*/  @!P0 NANOSLEEP.SYNCS 0x989680 ;  /* 0x009896800000895d */ /* 0x004fea0003900000 */
[----:B------:R-:W2:Y:S02]  /*a0d0*/  @!P0 SYNCS.PHASECHK.TRANS64 P0, [R0+URZ], R2 ;  /* 0x00000002000085a7 */ /* 0x000ea400080010ff */
[----:B--2---:R-:W-:Y:S05]  /*a0e0*/  @!P0 BRA `(.L_x_222) ;  /* 0xfffffffc00f08947 */ /* 0x004fea000383ffff */
[----:B------:R-:W-:Y:S05]  /*a0f0*/  BRA `(.L_x_223) ;  /* 0xffffffa000347947 */ /* 0x000fea000383ffff */
.L_x_72:
[----:B------:R-:W-:-:S07]  /*a100*/  MOV R0, UR5 ;  /* 0x0000000500007c02 */ /* 0x000fce0008000f00 */
.L_x_224:
[----:B-1----:R1:W2:Y:S02]  /*a110*/  SYNCS.PHASECHK.TRANS64.TRYWAIT P0, [R0+URZ], R2 ;  /* 0x00000002000075a7 */ /* 0x0022a400080011ff */
[----:B--2---:R-:W-:Y:S05]  /*a120*/  @!P0 NANOSLEEP.SYNCS 0x989680 ;  /* 0x009896800000895d */ /* 0x004fea0003900000 */
[----:B------:R-:W2:Y:S02]  /*a130*/  @!P0 SYNCS.PHASECHK.TRANS64 P0, [R0+URZ], R2 ;  /* 0x00000002000085a7 */ /* 0x000ea400080010ff */
[----:B--2---:R-:W-:Y:S05]  /*a140*/  @!P0 BRA `(.L_x_224) ;  /* 0xfffffffc00f08947 */ /* 0x004fea000383ffff */
[----:B------:R-:W-:Y:S05]  /*a150*/  BRA `(.L_x_225) ;  /* 0xffffffa000447947 */ /* 0x000fea000383ffff */
.L_x_73:
[----:B------:R-:W-:-:S07]  /*a160*/  MOV R0, UR5 ;  /* 0x0000000500007c02 */ /* 0x000fce0008000f00 */
.L_x_226:
[----:B-1----:R1:W2:Y:S02]  /*a170*/  SYNCS.PHASECHK.TRANS64.TRYWAIT P0, [R0+URZ], R2 ;  /* 0x00000002000075a7 */ /* 0x0022a400080011ff */
[----:B--2---:R-:W-:Y:S05]  /*a180*/  @!P0 NANOSLEEP.SYNCS 0x989680 ;  /* 0x009896800000895d */ /* 0x004fea0003900000 */
[----:B------:R-:W2:Y:S02]  /*a190*/  @!P0 SYNCS.PHASECHK.TRANS64 P0, [R0+URZ], R2 ;  /* 0x00000002000085a7 */ /* 0x000ea400080010ff */
[----:B--2---:R-:W-:Y:S05]  /*a1a0*/  @!P0 BRA `(.L_x_226) ;  /* 0xfffffffc00f08947 */ /* 0x004fea000383ffff */
[----:B------:R-:W-:Y:S05]  /*a1b0*/  BRA `(.L_x_227) ;  /* 0xffffffa000547947 */ /* 0x000fea000383ffff */
.L_x_74:
[----:B------:R-:W-:-:S07]  /*a1c0*/  MOV R0, UR5 ;  /* 0x0000000500007c02 */ /* 0x000fce0008000f00 */
.L_x_228:
[----:B-1----:R1:W2:Y:S02]  /*a1d0*/  SYNCS.PHASECHK.TRANS64.TRYWAIT P0, [R0+URZ], R2 ;  /* 0x00000002000075a7 */ /* 0x0022a400080011ff */
[----:B--2---:R-:W-:Y:S05]  /*a1e0*/  @!P0 NANOSLEEP.SYNCS 0x989680 ;  /* 0x009896800000895d */ /* 0x004fea0003900000 */
[----:B------:R-:W2:Y:S02]  /*a1f0*/  @!P0 SYNCS.PHASECHK.TRANS64 P0, [R0+URZ], R2 ;  /* 0x00000002000085a7 */ /* 0x000ea400080010ff */
[----:B--2---:R-:W-:Y:S05]  /*a200*/  @!P0 BRA `(.L_x_228) ;  /* 0xfffffffc00f08947 */ /* 0x004fea000383ffff */
[----:B------:R-:W-:Y:S05]  /*a210*/  BRA `(.L_x_229) ;  /* 0xffffffa000647947 */ /* 0x000fea000383ffff */
.L_x_77:
[----:B------:R-:W-:-:S07]  /*a220*/  MOV R4, UR4 ;  /* 0x0000000400047c02 */ /* 0x000fce0008000f00 */
.L_x_230:
[----:B--2---:R2:W3:Y:S02]  /*a230*/  SYNCS.PHASECHK.TRANS64.TRYWAIT P1, [R4+URZ+0x278], R6 ;  /* 0x00027806040075a7 */ /* 0x0044e400080211ff */
[----:B---3--:R-:W-:Y:S05]  /*a240*/  @!P1 NANOSLEEP.SYNCS 0x989680 ;  /* 0x009896800000995d */ /* 0x008fea0003900000 */
[----:B------:R-:W3:Y:S02]  /*a250*/  @!P1 SYNCS.PHASECHK.TRANS64 P1, [R4+URZ+0x278], R6 ;  /* 0x00027806040095a7 */ /* 0x000ee400080210ff */
[----:B---3--:R-:W-:Y:S05]  /*a260*/  @!P1 BRA `(.L_x_230) ;  /* 0xfffffffc00f09947 */ /* 0x008fea000383ffff */
[----:B------:R-:W-:Y:S05]  /*a270*/  BRA `(.L_x_231) ;  /* 0xffffffa000d47947 */ /* 0x000fea000383ffff */
.L_x_78:
[----:B--2---:R-:W-:-:S07]  /*a280*/  MOV R4, UR4 ;  /* 0x0000000400047c02 */ /* 0x004fce0008000f00 */
.L_x_232:
[----:B--2---:R2:W3:Y:S02]  /*a290*/  SYNCS.PHASECHK.TRANS64.TRYWAIT P1, [R4+URZ+0x270], R5 ;  /* 0x00027005040075a7 */ /* 0x0044e400080211ff */
[----:B---3--:R-:W-:Y:S05]  /*a2a0*/  @!P1 NANOSLEEP.SYNCS 0x989680 ;  /* 0x009896800000995d */ /* 0x008fea0003900000 */
[----:B------:R-:W3:Y:S02]  /*a2b0*/  @!P1 SYNCS.PHASECHK.TRANS64 P1, [R4+URZ+0x270], R5 ;  /* 0x00027005040095a7 */ /* 0x000ee400080210ff */
[----:B---3--:R-:W-:Y:S05]  /*a2c0*/  @!P1 BRA `(.L_x_232) ;  /* 0xfffffffc00f09947 */ /* 0x008fea000383ffff */
[----:B------:R-:W-:Y:S05]  /*a2d0*/  BRA `(.L_x_233) ;  /* 0xffffffa000dc7947 */ /* 0x000fea000383ffff */
.L_x_88:
[----:B--2---:R-:W-:-:S04]  /*a2e0*/  MOV R5, UR5 ;  /* 0x0000000500057c02 */ /* 0x004fc80008000f00 */
[----:B------:R2:W3:Y:S03]  /*a2f0*/  SYNCS.PHASECHK.TRANS64.TRYWAIT P0, [R5+URZ+0x8], R6 ;  /* 0x00000806050075a7 */ /* 0x0004e600080011ff */
[----:B---3--:R-:W-:Y:S05]  /*a300*/  @!P0 NANOSLEEP.SYNCS 0x989680 ;  /* 0x009896800000895d */ /* 0x008fea0003900000 */
[----:B------:R-:W3:Y:S02]  /*a310*/  @!P0 SYNCS.PHASECHK.TRANS64 P0, [R5+URZ+0x8], R6 ;  /* 0x00000806050085a7 */ /* 0x000ee400080010ff */
[----:B---3--:R-:W-:Y:S05]  /*a320*/  @!P0 BRA `(.L_x_88) ;  /* 0xfffffffc00ec8947 */ /* 0x008fea000383ffff */
[----:B------:R-:W-:Y:S05]  /*a330*/  BRA `(.L_x_87) ;  /* 0xffffffa400a87947 */ /* 0x000fea000383ffff */
.L_x_90:
[----:B------:R-:W-:Y:S01]  /*a340*/  BSSY B0, `(.L_x_234) ;  /* 0x0000006000007945 */ /* 0x000fe20003800000 */
[----:B------:R-:W-:-:S07]  /*a350*/  MOV R15, 0xffffffff ;  /* 0xffffffff000f7802 */ /* 0x000fce0000000f00 */
[----:B-12--5:R-:W-:Y:S05]  /*a360*/  WARPSYNC.COLLECTIVE R15, `(.L_x_235) ;  /* 0x000000000f0c7348 */ /* 0x026fea0003c00000 */
[----:B------:R-:W-:Y:S02]  /*a370*/  ELECT P6, UR79, PT ;  /* 0x00000000004f782f */ /* 0x000fe400038c0000 */
[----:B------:R-:W-:Y:S01]  /*a380*/  MOV R14, UR79 ;  /* 0x0000004f000e7c02 */ /* 0x000fe20008000f00 */
[----:B-12--5:R-:W-:Y:S10]  /*a390*/  ENDCOLLECTIVE ;  /* 0x000000000000791b */ /* 0x026ff40003800000 */
.L_x_235:
[----:B------:R-:W-:Y:S05]  /*a3a0*/  BSYNC B0 ;  /* 0x0000000000007941 */ /* 0x000fea0003800000 */
.L_x_234:
[----:B------:R-:W-:Y:S05]  /*a3b0*/  BRA `(.L_x_236) ;  /* 0xffffffa400d87947 */ /* 0x000fea000383ffff */
.L_x_92:
[----:B--2---:R-:W-:-:S04]  /*a3c0*/  MOV R3, UR5 ;  /* 0x0000000500037c02 */ /* 0x004fc80008000f00 */
[----:B------:R2:W3:Y:S03]  /*a3d0*/  SYNCS.PHASECHK.TRANS64.TRYWAIT P0, [R3+URZ+0x8], R4 ;  /* 0x00000804030075a7 */ /* 0x0004e600080011ff */
[----:B---3--:R-:W-:Y:S05]  /*a3e0*/  @!P0 NANOSLEEP.SYNCS 0x989680 ;  /* 0x009896800000895d */ /* 0x008fea0003900000 */
[----:B------:R-:W3:Y:S02]  /*a3f0*/  @!P0 SYNCS.PHASECHK.TRANS64 P0, [R3+URZ+0x8], R4 ;  /* 0x00000804030085a7 */ /* 0x000ee400080010ff */
[----:B---3--:R-:W-:Y:S05]  /*a400*/  @!P0 BRA `(.L_x_92) ;  /* 0xfffffffc00ec8947 */ /* 0x008fea000383ffff */
[----:B------:R-:W-:Y:S05]  /*a410*/  BRA `(.L_x_91) ;  /* 0xffffffa400dc7947 */ /* 0x000fea000383ffff */
.L_x_93:
[----:B------:R-:W-:-:S07]  /*a420*/  MOV R4, UR17 ;  /* 0x0000001100047c02 */ /* 0x000fce0008000f00 */
.L_x_237:
[----:B-1----:R1:W2:Y:S02]  /*a430*/  SYNCS.PHASECHK.TRANS64.TRYWAIT P0, [R4+URZ+0x270], R5 ;  /* 0x00027005040075a7 */ /* 0x0022a400080011ff */
[----:B--2---:R-:W-:Y:S05]  /*a440*/  @!P0 NANOSLEEP.SYNCS 0x989680 ;  /* 0x009896800000895d */ /* 0x004fea0003900000 */
[----:B------:R-:W2:Y:S02]  /*a450*/  @!P0 SYNCS.PHASECHK.TRANS64 P0, [R4+URZ+0x270], R5 ;  /* 0x00027005040085a7 */ /* 0x000ea400080010ff */
[----:B--2---:R-:W-:Y:S05]  /*a460*/  @!P0 BRA `(.L_x_237) ;  /* 0xfffffffc00f08947 */ /* 0x004fea000383ffff */
[----:B------:R-:W-:Y:S05]  /*a470*/  BRA `(.L_x_238) ;  /* 0xffffffa800c87947 */ /* 0x000fea000383ffff */
.L_x_95:
[----:B------:R-:W-:-:S07]  /*a480*/  MOV R4, UR22 ;  /* 0x0000001600047c02 */ /* 0x000fce0008000f00 */
.L_x_239:
[----:B-1----:R1:W2:Y:S02]  /*a490*/  SYNCS.PHASECHK.TRANS64.TRYWAIT P0, [R4+URZ+0x290], R5 ;  /* 0x00029005040075a7 */ /* 0x0022a400080011ff */
[----:B--2---:R-:W-:Y:S05]  /*a4a0*/  @!P0 NANOSLEEP.SYNCS 0x989680 ;  /* 0x009896800000895d */ /* 0x004fea0003900000 */
[----:B------:R-:W2:Y:S02]  /*a4b0*/  @!P0 SYNCS.PHASECHK.TRANS64 P0, [R4+URZ+0x290], R5 ;  /* 0x00029005040085a7 */ /* 0x000ea400080010ff */
[----:B--2---:R-:W-:Y:S05]  /*a4c0*/  @!P0 BRA `(.L_x_239) ;  /* 0xfffffffc00f08947 */ /* 0x004fea000383ffff */
[----:B------:R-:W-:Y:S05]  /*a4d0*/  BRA `(.L_x_94) ;  /* 0xffffffa800e87947 */ /* 0x000fea000383ffff */
.L_x_99:
[----:B-1----:R-:W-:Y:S07]  /*a4e0*/  MOV R4, UR10 ;  /* 0x0000000a00047c02 */ /* 0x002fee0008000f00 */
.L_x_240:
[----:B-1----:R1:W2:Y:S02]  /*a4f0*/  SYNCS.PHASECHK.TRANS64.TRYWAIT P0, [R4+URZ], R6 ;  /* 0x00000006040075a7 */ /* 0x0022a400080011ff */
[----:B--2---:R-:W-:Y:S05]  /*a500*/  @!P0 NANOSLEEP.SYNCS 0x989680 ;  /* 0x009896800000895d */ /* 0x004fea0003900000 */
[----:B------:R-:W2:Y:S02]  /*a510*/  @!P0 SYNCS.PHASECHK.TRANS64 P0, [R4+URZ], R6 ;  /* 0x00000006040085a7 */ /* 0x000ea400080010ff */
[----:B--2---:R-:W-:Y:S05]  /*a520*/  @!P0 BRA `(.L_x_240) ;  /* 0xfffffffc00f08947 */ /* 0x004fea000383ffff */
[----:B------:R-:W-:Y:S05]  /*a530*/  BRA `(.L_x_98) ;  /* 0xffffffac000c7947 */ /* 0x000fea000383ffff */
.L_x_103:
[----:B--2---:R-:W-:-:S07]  /*a540*/  MOV R0, UR4 ;  /* 0x0000000400007c02 */ /* 0x004fce0008000f00 */
.L_x_241:
[----:B-1----:R1:W2:Y:S02]  /*a550*/  SYNCS.PHASECHK.TRANS64.TRYWAIT P0, [R0+URZ], R2 ;  /* 0x00000002000075a7 */ /* 0x0022a400080011ff */
[----:B--2---:R-:W-:Y:S05]  /*a560*/  @!P0 NANOSLEEP.SYNCS 0x989680 ;  /* 0x009896800000895d */ /* 0x004fea0003900000 */
[----:B------:R-:W2:Y:S02]  /*a570*/  @!P0 SYNCS.PHASECHK.TRANS64 P0, [R0+URZ], R2 ;  /* 0x00000002000085a7 */ /* 0x000ea400080010ff */
[----:B--2---:R-:W-:Y:S05]  /*a580*/  @!P0 BRA `(.L_x_241) ;  /* 0xfffffffc00f08947 */ /* 0x004fea000383ffff */
[----:B------:R-:W-:Y:S05]  /*a590*/  BRA `(.L_x_242) ;  /* 0xffffffac00e47947 */ /* 0x000fea000383ffff */
.L_x_106:
[----:B------:R-:W-:-:S07]  /*a5a0*/  MOV R0, UR17 ;  /* 0x0000001100007c02 */ /* 0x000fce0008000f00 */
.L_x_243:
[----:B-1----:R1:W2:Y:S02]  /*a5b0*/  SYNCS.PHASECHK.TRANS64.TRYWAIT P1, [R0+URZ+0x2a0], R2 ;  /* 0x0002a002000075a7 */ /* 0x0022a400080211ff */
[----:B--2---:R-:W-:Y:S05]  /*a5c0*/  @!P1 NANOSLEEP.SYNCS 0x989680 ;  /* 0x009896800000995d */ /* 0x004fea0003900000 */
[----:B------:R-:W2:Y:S02]  /*a5d0*/  @!P1 SYNCS.PHASECHK.TRANS64 P1, [R0+URZ+0x2a0], R2 ;  /* 0x0002a002000095a7 */ /* 0x000ea400080210ff */
[----:B--2---:R-:W-:Y:S05]  /*a5e0*/  @!P1 BRA `(.L_x_243) ;  /* 0xfffffffc00f09947 */ /* 0x004fea000383ffff */
[----:B------:R-:W-:Y:S05]  /*a5f0*/  BRA `(.L_x_244) ;  /* 0xffffffb000307947 */ /* 0x000fea000383ffff */
.L_x_111:
[----:B------:R-:W-:Y:S07]  /*a600*/  MOV R0, UR31 ;  /* 0x0000001f00007c02 */ /* 0x000fee0008000f00 */
.L_x_245:
[----:B--2---:R2:W4:Y:S02]  /*a610*/  SYNCS.PHASECHK.TRANS64.TRYWAIT P0, [R0+URZ+0x270], R2 ;  /* 0x00027002000075a7 */ /* 0x00452400080011ff */
[----:B----4-:R-:W-:Y:S05]  /*a620*/  @!P0 NANOSLEEP.SYNCS 0x989680 ;  /* 0x009896800000895d */ /* 0x010fea0003900000 */
[----:B------:R-:W4:Y:S02]  /*a630*/  @!P0 SYNCS.PHASECHK.TRANS64 P0, [R0+URZ+0x270], R2 ;  /* 0x00027002000085a7 */ /* 0x000f2400080010ff */
[----:B----4-:R-:W-:Y:S05]  /*a640*/  @!P0 BRA `(.L_x_245) ;  /* 0xfffffffc00f08947 */ /* 0x010fea000383ffff */
[----:B------:R-:W-:Y:S05]  /*a650*/  BRA `(.L_x_246) ;  /* 0xffffffb400687947 */ /* 0x000fea000383ffff */
.L_x_114:
[----:B------:R-:W-:Y:S07]  /*a660*/  MOV R0, UR31 ;  /* 0x0000001f00007c02 */ /* 0x000fee0008000f00 */
.L_x_247:
[----:B-1----:R1:W2:Y:S02]  /*a670*/  SYNCS.PHASECHK.TRANS64.TRYWAIT P2, [R0+URZ+0x268], R2 ;  /* 0x00026802000075a7 */ /* 0x0022a400080411ff */
[----:B--2---:R-:W-:Y:S05]  /*a680*/  @!P2 NANOSLEEP.SYNCS 0x989680 ;  /* 0x009896800000a95d */ /* 0x004fea0003900000 */
[----:B------:R-:W2:Y:S02]  /*a690*/  @!P2 SYNCS.PHASECHK.TRANS64 P2, [R0+URZ+0x268], R2 ;  /* 0x000268020000a5a7 */ /* 0x000ea400080410ff */
[----:B--2---:R-:W-:Y:S05]  /*a6a0*/  @!P2 BRA `(.L_x_247) ;  /* 0xfffffffc00f0a947 */ /* 0x004fea000383ffff */
[----:B------:R-:W-:Y:S05]  /*a6b0*/  BRA `(.L_x_113) ;  /* 0xffffffb800c87947 */ /* 0x000fea000383ffff */
.L_x_117:
[----:B------:R-:W-:Y:S07]  /*a6c0*/  MOV R0, UR7 ;  /* 0x0000000700007c02 */ /* 0x000fee0008000f00 */
.L_x_248:
[----:B-1----:R1:W2:Y:S02]  /*a6d0*/  SYNCS.PHASECHK.TRANS64.TRYWAIT P1, [R0+URZ+0x248], R2 ;  /* 0x00024802000075a7 */ /* 0x0022a400080211ff */
[----:B--2---:R-:W-:Y:S05]  /*a6e0*/  @!P1 NANOSLEEP.SYNCS 0x989680 ;  /* 0x009896800000995d */ /* 0x004fea0003900000 */
[----:B------:R-:W2:Y:S02]  /*a6f0*/  @!P1 SYNCS.PHASECHK.TRANS64 P1, [R0+URZ+0x248], R2 ;  /* 0x00024802000095a7 */ /* 0x000ea400080210ff */
[----:B--2---:R-:W-:Y:S05]  /*a700*/  @!P1 BRA `(.L_x_248) ;  /* 0xfffffffc00f09947 */ /* 0x004fea000383ffff */
[----:B------:R-:W-:Y:S05]  /*a710*/  BRA `(.L_x_249) ;  /* 0xffffffbc00607947 */ /* 0x000fea000383ffff */
.L_x_118:
[----:B------:R-:W-:Y:S07]  /*a720*/  MOV R0, UR5 ;  /* 0x0000000500007c02 */ /* 0x000fee0008000f00 */
.L_x_250:
[----:B-1----:R1:W2:Y:S02]  /*a730*/  SYNCS.PHASECHK.TRANS64.TRYWAIT P0, [R0+URZ+0x248], R2 ;  /* 0x00024802000075a7 */ /* 0x0022a400080011ff */
[----:B--2---:R-:W-:Y:S05]  /*a740*/  @!P0 NANOSLEEP.SYNCS 0x989680 ;  /* 0x009896800000895d */ /* 0x004fea0003900000 */
[----:B------:R-:W2:Y:S02]  /*a750*/  @!P0 SYNCS.PHASECHK.TRANS64 P0, [R0+URZ+0x248], R2 ;  /* 0x00024802000085a7 */ /* 0x000ea400080010ff */
[----:B--2---:R-:W-:Y:S05]  /*a760*/  @!P0 BRA `(.L_x_250) ;  /* 0xfffffffc00f08947 */ /* 0x004fea000383ffff */
[----:B------:R-:W-:Y:S05]  /*a770*/  BRA `(.L_x_251) ;  /* 0xffffffbc00ec7947 */ /* 0x000fea000383ffff */
.L_x_120:
[----:B------:R-:W-:-:S07]  /*a780*/  MOV R0, UR4 ;  /* 0x0000000400007c02 */ /* 0x000fce0008000f00 */
.L_x_252:
[----:B-1----:R1:W3:Y:S02]  /*a790*/  SYNCS.PHASECHK.TRANS64.TRYWAIT P0, [R0+URZ], R2 ;  /* 0x00000002000075a7 */ /* 0x0022e400080011ff */
[----:B---3--:R-:W-:Y:S05]  /*a7a0*/  @!P0 NANOSLEEP.SYNCS 0x989680 ;  /* 0x009896800000895d */ /* 0x008fea0003900000 */
[----:B------:R-:W3:Y:S02]  /*a7b0*/  @!P0 SYNCS.PHASECHK.TRANS64 P0, [R0+URZ], R2 ;  /* 0x00000002000085a7 */ /* 0x000ee400080010ff */
[----:B---3--:R-:W-:Y:S05]  /*a7c0*/  @!P0 BRA `(.L_x_252) ;  /* 0xfffffffc00f08947 */ /* 0x008fea000383ffff */
[----:B------:R-:W-:Y:S05]  /*a7d0*/  BRA `(.L_x_253) ;  /* 0xffffffc0009c7947 */ /* 0x000fea000383ffff */
.L_x_121:
[----:B------:R-:W-:-:S07]  /*a7e0*/  MOV R0, UR5 ;  /* 0x0000000500007c02 */ /* 0x000fce0008000f00 */
.L_x_254:
[----:B-1----:R1:W2:Y:S02]  /*a7f0*/  SYNCS.PHASECHK.TRANS64.TRYWAIT P0, [R0+URZ], R2 ;  /* 0x00000002000075a7 */ /* 0x0022a400080011ff */
[----:B--2---:R-:W-:Y:S05]  /*a800*/  @!P0 NANOSLEEP.SYNCS 0x989680 ;  /* 0x009896800000895d */ /* 0x004fea0003900000 */
[----:B------:R-:W2:Y:S02]  /*a810*/  @!P0 SYNCS.PHASECHK.TRANS64 P0, [R0+URZ], R2 ;  /* 0x00000002000085a7 */ /* 0x000ea400080010ff */
[----:B--2---:R-:W-:Y:S05]  /*a820*/  @!P0 BRA `(.L_x_254) ;  /* 0xfffffffc00f08947 */ /* 0x004fea000383ffff */
[----:B------:R-:W-:Y:S05]  /*a830*/  BRA `(.L_x_255) ;  /* 0xffffffc000a87947 */ /* 0x000fea000383ffff */
.L_x_123:
[----:B------:R-:W-:Y:S07]  /*a840*/  MOV R0, UR45 ;  /* 0x0000002d00007c02 */ /* 0x000fee0008000f00 */
.L_x_256:
[----:B-1----:R1:W2:Y:S02]  /*a850*/  SYNCS.PHASECHK.TRANS64.TRYWAIT P0, [R0+URZ+0x270], R2 ;  /* 0x00027002000075a7 */ /* 0x0022a400080011ff */
[----:B--2---:R-:W-:Y:S05]  /*a860*/  @!P0 NANOSLEEP.SYNCS 0x989680 ;  /* 0x009896800000895d */ /* 0x004fea0003900000 */
[----:B------:R-:W2:Y:S02]  /*a870*/  @!P0 SYNCS.PHASECHK.TRANS64 P0, [R0+URZ+0x270], R2 ;  /* 0x00027002000085a7 */ /* 0x000ea400080010ff */
[----:B--2---:R-:W-:Y:S05]  /*a880*/  @!P0 BRA `(.L_x_256) ;  /* 0xfffffffc00f08947 */ /* 0x004fea000383ffff */
[----:B------:R-:W-:Y:S05]  /*a890*/  BRA `(.L_x_257) ;  /* 0xffffffc400907947 */ /* 0x000fea000383ffff */
.L_x_133:
[----:B-1----:R1:W3:Y:S02]  /*a8a0*/  SYNCS.PHASECHK.TRANS64.TRYWAIT P1, [R0+URZ+0x230], R2 ;  /* 0x00023002000075a7 */ /* 0x0022e400080211ff */
[----:B---3--:R-:W-:Y:S05]  /*a8b0*/  @!P1 NANOSLEEP.SYNCS 0x989680 ;  /* 0x009896800000995d */ /* 0x008fea0003900000 */
[----:B------:R-:W3:Y:S02]  /*a8c0*/  @!P1 SYNCS.PHASECHK.TRANS64 P1, [R0+URZ+0x230], R2 ;  /* 0x00023002000095a7 */ /* 0x000ee400080210ff */
[----:B---3--:R-:W-:Y:S05]  /*a8d0*/  @!P1 BRA `(.L_x_133) ;  /* 0xfffffffc00f09947 */ /* 0x008fea000383ffff */
[----:B------:R-:W-:Y:S05]  /*a8e0*/  BRA `(.L_x_132) ;  /* 0xffffffd400587947 */ /* 0x000fea000383ffff */
.L_x_135:
[----:B-1----:R1:W4:Y:S02]  /*a8f0*/  SYNCS.PHASECHK.TRANS64.TRYWAIT P0, [R59+URZ+0x280], R3 ;  /* 0x000280033b0075a7 */ /* 0x00232400080011ff */
[----:B----4-:R-:W-:Y:S05]  /*a900*/  @!P0 NANOSLEEP.SYNCS 0x989680 ;  /* 0x009896800000895d */ /* 0x010fea0003900000 */
[----:B------:R-:W4:Y:S02]  /*a910*/  @!P0 SYNCS.PHASECHK.TRANS64 P0, [R59+URZ+0x280], R3 ;  /* 0x000280033b0085a7 */ /* 0x000f2400080010ff */
[----:B----4-:R-:W-:Y:S05]  /*a920*/  @!P0 BRA `(.L_x_135) ;  /* 0xfffffffc00f08947 */ /* 0x010fea000383ffff */
[----:B------:R-:W-:Y:S05]  /*a930*/  BRA `(.L_x_134) ;  /* 0xffffffd400887947 */ /* 0x000fea000383ffff */
.L_x_146:
[----:B-1----:R1:W2:Y:S02]  /*a940*/  SYNCS.PHASECHK.TRANS64.TRYWAIT P0, [R3+URZ+0x230], R27 ;  /* 0x0002301b030075a7 */ /* 0x0022a400080011ff */
[----:B--2---:R-:W-:Y:S05]  /*a950*/  @!P0 NANOSLEEP.SYNCS 0x989680 ;  /* 0x009896800000895d */ /* 0x004fea0003900000 */
[----:B------:R-:W2:Y:S02]  /*a960*/  @!P0 SYNCS.PHASECHK.TRANS64 P0, [R3+URZ+0x230], R27 ;  /* 0x0002301b030085a7 */ /* 0x000ea400080010ff */
[----:B--2---:R-:W-:Y:S05]  /*a970*/  @!P0 BRA `(.L_x_146) ;  /* 0xfffffffc00f08947 */ /* 0x004fea000383ffff */
[----:B------:R-:W-:Y:S05]  /*a980*/  BRA `(.L_x_145) ;  /* 0xffffffdc00bc7947 */ /* 0x000fea000383ffff */
        .weak           $__internal_0_$__cuda_sm10x_tcgen05_guardrail_trap_col_being_dealloced_not_returned_by_alloc
        .type           $__internal_0_$__cuda_sm10x_tcgen05_guardrail_trap_col_being_dealloced_not_returned_by_alloc,@function
        .size           $__internal_0_$__cuda_sm10x_tcgen05_guardrail_trap_col_being_dealloced_not_returned_by_alloc,($__internal_1_$__cuda_sm10x_tcgen05_guardrail_trap_phase_invalid_during_alloc - $__internal_0_$__cuda_sm10x_tcgen05_guardrail_trap_col_being_dealloced_not_returned_by_alloc)
$__internal_0_$__cuda_sm10x_tcgen05_guardrail_trap_col_being_dealloced_not_returned_by_alloc:
[----:B------:R-:W-:Y:S05]  /*a990*/  BPT.TRAP 0x1 ;  /* 0x000000040000795c */ /* 0x000fea0000300000 */
[----:B------:R-:W-:-:S04]  /*a9a0*/  HFMA2 R3, -RZ, RZ, 0, 0 ;  /* 0x00000000ff037431 */ /* 0x000fc800000001ff */
[----:B------:R-:W-:Y:S05]  /*a9b0*/  RET.REL.NODEC R2 `(_ZN7cutlass13device_kernelINS_4conv6kernel13ConvUniversalINS1_16ConvProblemShapeILNS1_8OperatorE0ELi2EEENS1_10collective14CollectiveConvINS1_47MainloopSm100TmaUmmaWarpSpecializedImplicitGemmILS5_0ELi35ELi2ELi1ELi2EN4cute5tupleIJNSA_1CILi2EEENSC_ILi1EEESE_EEEEENSB_IJNSC_ILi128EEENSC_ILi64EEENSB_IJNSC_ILi32EEEEEEEEENS_6half_tESM_NSA_8TiledMMAINSA_8MMA_AtomIJNSA_26SM100_MMA_F16BF16_2x1SM_SSISM_SM_fLi128ELi64ELNSA_4UMMA5MajorE0ELSR_0ELNSQ_7ScaleInE0ELSS_0EEEEEENSA_6LayoutINSB_IJSE_SE_SE_EEENSB_IJNSC_ILi0EEESX_SX_EEEEENSB_IJNSA_10UnderscoreES10_S10_EEEEENS7_6detail27Sm100ImplicitGemmTileTraitsINSA_25SM100_TMA_2SM_LOAD_IM2COLENSA_14ComposedLayoutINSA_7SwizzleILi2ELi4ELi3EEENSA_18smem_ptr_flag_bitsILi16EEENSV_INSB_IJNSC_ILi8EEESJ_EEENSB_IJSJ_SE_EEEEEEEvEENS14_INSA_18SM100_TMA_2SM_LOADES1F_vEEEENS_8epilogue10collective18CollectiveEpilogueINS1K_23Sm100TmaWarpSpecializedILi3ELi2ELi16ELb1ELb0EEEJNSB_IJSI_SI_SK_EEENSB_IJNSV_ISI_SE_EENSV_INSB_IJNSC_ILi16EEESD_EEENSB_IJSE_SJ_EEEEEEEESM_NSB_IJNSB_IJlllEEESE_SX_EEESM_S1X_NS1K_6fusion15FusionCallbacksIS1O_NS1Y_17LinearCombinationISM_fSM_fLNS_15FloatRoundStyleE2EEES1P_S1V_JEEENSA_5SM1004TMEM4LOAD26SM100_TMEM_LOAD_32dp32b16xENSA_20SM90_TMA_LOAD_IM2COLENS16_INS17_ILi1ELi4ELi3EEES1A_NSV_INSB_IJS1B_S1R_EEENSB_IJS1R_SE_EEEEEEENSA_39AutoVectorizingCopyWithAssumedAlignmentILi128EEENSA_21SM90_TMA_STORE_IM2COLES2D_S2F_S2F_EEEvvEEEEvNT_6ParamsE) ;  /* 0xffffff5402907950 */ /* 0x000fea0003c3ffff */
        .weak           $__internal_1_$__cuda_sm10x_tcgen05_guardrail_trap_phase_invalid_during_alloc
        .type           $__internal_1_$__cuda_sm10x_tcgen05_guardrail_trap_phase_invalid_during_alloc,@function
        .size           $__internal_1_$__cuda_sm10x_tcgen05_guardrail_trap_phase_invalid_during_alloc,($__internal_2_$__cuda_sm10x_tcgen05_guardrail_trap_unallocated_columns_being_dealloced - $__internal_1_$__cuda_sm10x_tcgen05_guardrail_trap_phase_invalid_during_alloc)
$__internal_1_$__cuda_sm10x_tcgen05_guardrail_trap_phase_invalid_during_alloc:
[----:B------:R-:W-:Y:S05]  /*a9c0*/  BPT.TRAP 0x1 ;  /* 0x000000040000795c */ /* 0x000fea0000300000 */
[----:B------:R-:W-:-:S04]  /*a9d0*/  MOV R5, 0x0 ;  /* 0x0000000000057802 */ /* 0x000fc80000000f00 */
[----:B------:R-:W-:Y:S05]  /*a9e0*/  RET.REL.NODEC R4 `(_ZN7cutlass13device_kernelINS_4conv6kernel13ConvUniversalINS1_16ConvProblemShapeILNS1_8OperatorE0ELi2EEENS1_10collective14CollectiveConvINS1_47MainloopSm100TmaUmmaWarpSpecializedImplicitGemmILS5_0ELi35ELi2ELi1ELi2EN4cute5tupleIJNSA_1CILi2EEENSC_ILi1EEESE_EEEEENSB_IJNSC_ILi128EEENSC_ILi64EEENSB_IJNSC_ILi32EEEEEEEEENS_6half_tESM_NSA_8TiledMMAINSA_8MMA_AtomIJNSA_26SM100_MMA_F16BF16_2x1SM_SSISM_SM_fLi128ELi64ELNSA_4UMMA5MajorE0ELSR_0ELNSQ_7ScaleInE0ELSS_0EEEEEENSA_6LayoutINSB_IJSE_SE_SE_EEENSB_IJNSC_ILi0EEESX_SX_EEEEENSB_IJNSA_10UnderscoreES10_S10_EEEEENS7_6detail27Sm100ImplicitGemmTileTraitsINSA_25SM100_TMA_2SM_LOAD_IM2COLENSA_14ComposedLayoutINSA_7SwizzleILi2ELi4ELi3EEENSA_18smem_ptr_flag_bitsILi16EEENSV_INSB_IJNSC_ILi8EEESJ_EEENSB_IJSJ_SE_EEEEEEEvEENS14_INSA_18SM100_TMA_2SM_LOADES1F_vEEEENS_8epilogue10collective18CollectiveEpilogueINS1K_23Sm100TmaWarpSpecializedILi3ELi2ELi16ELb1ELb0EEEJNSB_IJSI_SI_SK_EEENSB_IJNSV_ISI_SE_EENSV_INSB_IJNSC_ILi16EEESD_EEENSB_IJSE_SJ_EEEEEEEESM_NSB_IJNSB_IJlllEEESE_SX_EEESM_S1X_NS1K_6fusion15FusionCallbacksIS1O_NS1Y_17LinearCombinationISM_fSM_fLNS_15FloatRoundStyleE2EEES1P_S1V_JEEENSA_5SM1004TMEM4LOAD26SM100_TMEM_LOAD_32dp32b16xENSA_20SM90_TMA_LOAD_IM2COLENS16_INS17_ILi1ELi4ELi3EEES1A_NSV_INSB_IJS1B_S1R_EEENSB_IJS1R_SE_EEEEEEENSA_39AutoVectorizingCopyWithAssumedAlignmentILi128EEENSA_21SM90_TMA_STORE_IM2COLES2D_S2F_S2F_EEEvvEEEEvNT_6ParamsE) ;  /* 0xffffff5404847950 */ /* 0x000fea0003c3ffff */
        .weak           $__internal_2_$__cuda_sm10x_tcgen05_guardrail_trap_unallocated_columns_being_dealloced
        .type           $__internal_2_$__cuda_sm10x_tcgen05_guardrail_trap_unallocated_columns_being_dealloced,@function
        .size           $__internal_2_$__cuda_sm10x_tcgen05_guardrail_trap_unallocated_columns_being_dealloced,(.L_x_259 - $__internal_2_$__cuda_sm10x_tcgen05_guardrail_trap_unallocated_columns_being_dealloced)
$__internal_2_$__cuda_sm10x_tcgen05_guardrail_trap_unallocated_columns_being_dealloced:
[----:B------:R-:W-:Y:S05]  /*a9f0*/  BPT.TRAP 0x1 ;  /* 0x000000040000795c */ /* 0x000fea0000300000 */
[----:B------:R-:W-:-:S04]  /*aa00*/  HFMA2 R3, -RZ, RZ, 0, 0 ;  /* 0x00000000ff037431 */ /* 0x000fc800000001ff */
[----:B------:R-:W-:Y:S05]  /*aa10*/  RET.REL.NODEC R2 `(_ZN7cutlass13device_kernelINS_4conv6kernel13ConvUniversalINS1_16ConvProblemShapeILNS1_8OperatorE0ELi2EEENS1_10collective14CollectiveConvINS1_47MainloopSm100TmaUmmaWarpSpecializedImplicitGemmILS5_0ELi35ELi2ELi1ELi2EN4cute5tupleIJNSA_1CILi2EEENSC_ILi1EEESE_EEEEENSB_IJNSC_ILi128EEENSC_ILi64EEENSB_IJNSC_ILi32EEEEEEEEENS_6half_tESM_NSA_8TiledMMAINSA_8MMA_AtomIJNSA_26SM100_MMA_F16BF16_2x1SM_SSISM_SM_fLi128ELi64ELNSA_4UMMA5MajorE0ELSR_0ELNSQ_7ScaleInE0ELSS_0EEEEEENSA_6LayoutINSB_IJSE_SE_SE_EEENSB_IJNSC_ILi0EEESX_SX_EEEEENSB_IJNSA_10UnderscoreES10_S10_EEEEENS7_6detail27Sm100ImplicitGemmTileTraitsINSA_25SM100_TMA_2SM_LOAD_IM2COLENSA_14ComposedLayoutINSA_7SwizzleILi2ELi4ELi3EEENSA_18smem_ptr_flag_bitsILi16EEENSV_INSB_IJNSC_ILi8EEESJ_EEENSB_IJSJ_SE_EEEEEEEvEENS14_INSA_18SM100_TMA_2SM_LOADES1F_vEEEENS_8epilogue10collective18CollectiveEpilogueINS1K_23Sm100TmaWarpSpecializedILi3ELi2ELi16ELb1ELb0EEEJNSB_IJSI_SI_SK_EEENSB_IJNSV_ISI_SE_EENSV_INSB_IJNSC_ILi16EEESD_EEENSB_IJSE_SJ_EEEEEEEESM_NSB_IJNSB_IJlllEEESE_SX_EEESM_S1X_NS1K_6fusion15FusionCallbacksIS1O_NS1Y_17LinearCombinationISM_fSM_fLNS_15FloatRoundStyleE2EEES1P_S1V_JEEENSA_5SM1004TMEM4LOAD26SM100_TMEM_LOAD_32dp32b16xENSA_20SM90_TMA_LOAD_IM2COLENS16_INS17_ILi1ELi4ELi3EEES1A_NSV_INSB_IJS1B_S1R_EEENSB_IJS1R_SE_EEEEEEENSA_39AutoVectorizingCopyWithAssumedAlignmentILi128EEENSA_21SM90_TMA_STORE_IM2COLES2D_S2F_S2F_EEEvvEEEEvNT_6ParamsE) ;  /* 0xffffff5402787950 */ /* 0x000fea0003c3ffff */
.L_x_258:
[----:B------:R-:W-:-:S00]  /*aa20*/  BRA `(.L_x_258) ;  /* 0xfffffffc00fc7947 */ /* 0x000fc0000383ffff */
[----:B------:R-:W-:-:S00]  /*aa30*/  NOP ;  /* 0x0000000000007918 */ /* 0x000fc00000000000 */
        /* <DEDUP_REMOVED lines=12> */
.L_x_259:


//--------------------- .nv.global.init           --------------------------
	.section	.nv.global.init,"aw",@progbits
.nv.global.init:
	.type		$str$29,@object
	.size		$str$29,($str$30 - $str$29)
$str$29:
        /*0000*/ 	.byte	0x28, 0x61, 0x64, 0x64, 0x72, 0x65, 0x73, 0x73, 0x20, 0x26, 0x20, 0x6d, 0x61, 0x73, 0x6b, 0x29
        /*0010*/ 	.byte	0x20, 0x3d, 0x3d, 0x20, 0x30, 0x00
	.type		$str$30,@object
	.size		$str$30,($str$28 - $str$30)
$str$30:
        /*0016*/ 	.byte	0x2f, 0x74, 0x6d, 0x70, 0x2f, 0x63, 0x75, 0x74, 0x6c, 0x61, 0x73, 0x73, 0x5f, 0x73, 0x77, 0x65
        /*0026*/ 	.byte	0x65, 0x70, 0x5f, 0x73, 0x72, 0x63, 0x2f, 0x69, 0x6e, 0x63, 0x6c, 0x75, 0x64, 0x65, 0x2f, 0x63
        /*0036*/ 	.byte	0x75, 0x74, 0x65, 0x2f, 0x70, 0x6f, 0x69, 0x6e, 0x74, 0x65, 0x72, 0x5f, 0x66, 0x6c, 0x61, 0x67
        /*0046*/ 	.byte	0x67, 0x65, 0x64, 0x2e, 0x68, 0x70, 0x70, 0x00
	.type		$str$28,@object
	.size		$str$28,($str$27 - $str$28)
$str$28:
        /*004e*/ 	.byte	0x2f, 0x74, 0x6d, 0x70, 0x2f, 0x63, 0x75, 0x74, 0x6c, 0x61, 0x73, 0x73, 0x5f, 0x73, 0x77, 0x65
        /*005e*/ 	.byte	0x65, 0x70, 0x5f, 0x73, 0x72, 0x63, 0x2f, 0x69, 0x6e, 0x63, 0x6c, 0x75, 0x64, 0x65, 0x2f, 0x63
        /*006e*/ 	.byte	0x75, 0x74, 0x65, 0x2f, 0x61, 0x74, 0x6f, 0x6d, 0x2f, 0x63, 0x6f, 0x70, 0x79, 0x5f, 0x74, 0x72
        /*007e*/ 	.byte	0x61, 0x69, 0x74, 0x73, 0x5f, 0x73, 0x6d, 0x31, 0x30, 0x30, 0x2e, 0x68, 0x70, 0x70, 0x00
	.type		$str$27,@object
	.size		$str$27,(__unnamed_1 - $str$27)
$str$27:
        /*008d*/ 	.byte	0x28, 0x28, 0x75, 0x69, 0x6e, 0x74, 0x33, 0x32, 0x5f, 0x74, 0x28, 0x74, 0x68, 0x72, 0x65, 0x61
        /*009d*/ 	.byte	0x64, 0x49, 0x64, 0x78, 0x2e, 0x78, 0x29, 0x20, 0x2f, 0x20, 0x33, 0x32, 0x29, 0x20, 0x25, 0x20
        /*00ad*/ 	.byte	0x34, 0x29, 0x20, 0x3d, 0x3d, 0x20, 0x28, 0x28, 0x28, 0x74, 0x6d, 0x65, 0x6d, 0x5f, 0x61, 0x64
        /*00bd*/ 	.byte	0x64, 0x72, 0x20, 0x3e, 0x3e, 0x20, 0x31, 0x36, 0x29, 0x20, 0x2f, 0x20, 0x33, 0x32, 0x29, 0x20
        /*00cd*/ 	.byte	0x25, 0x20, 0x34, 0x29, 0x00
	.type		__unnamed_1,@object
	.size		__unnamed_1,(__unnamed_2 - __unnamed_1)
__unnamed_1:
        /*00d2*/ 	.byte	0x61, 0x75, 0x74, 0x6f, 0x20, 0x63, 0x75, 0x74, 0x65, 0x3a, 0x3a, 0x61, 0x73, 0x5f, 0x70, 0x6f
        /* <DEDUP_REMOVED lines=24> */
        /*0262*/ 	.byte	0x34, 0x38, 0x3e, 0x3e, 0x3e, 0x3e, 0x5d, 0x00
	.type		__unnamed_2,@object
	.size		__unnamed_2,(.L_2 - __unnamed_2)
__unnamed_2:
        /* <DEDUP_REMOVED lines=40> */
        /*04ea*/ 	.byte	0x3a, 0x3a, 0x43, 0x3c, 0x30, 0x3e, 0x3e, 0x3e, 0x3e, 0x5d, 0x00
.L_2:


//--------------------- .nv.shared._ZN7cutlass13device_kernelINS_4conv6kernel13ConvUniversalINS1_16ConvProblemShapeILNS1_8OperatorE0ELi2EEENS1_10collective14CollectiveConvINS1_47MainloopSm100TmaUmmaWarpSpecializedImplicitGemmILS5_0ELi35ELi2ELi1ELi2EN4cute5tupleIJNSA_1CILi2EEENSC_ILi1EEESE_EEEEENSB_IJNSC_ILi128EEENSC_ILi64EEENSB_IJNSC_ILi32EEEEEEEEENS_6half_tESM_NSA_8TiledMMAINSA_8MMA_AtomIJNSA_26SM100_MMA_F16BF16_2x1SM_SSISM_SM_fLi128ELi64ELNSA_4UMMA5MajorE0ELSR_0ELNSQ_7ScaleInE0ELSS_0EEEEEENSA_6LayoutINSB_IJSE_SE_SE_EEENSB_IJNSC_ILi0EEESX_SX_EEEEENSB_IJNSA_10UnderscoreES10_S10_EEEEENS7_6detail27Sm100ImplicitGemmTileTraitsINSA_25SM100_TMA_2SM_LOAD_IM2COLENSA_14ComposedLayoutINSA_7SwizzleILi2ELi4ELi3EEENSA_18smem_ptr_flag_bitsILi16EEENSV_INSB_IJNSC_ILi8EEESJ_EEENSB_IJSJ_SE_EEEEEEEvEENS14_INSA_18SM100_TMA_2SM_LOADES1F_vEEEENS_8epilogue10collective18CollectiveEpilogueINS1K_23Sm100TmaWarpSpecializedILi3ELi2ELi16ELb1ELb0EEEJNSB_IJSI_SI_SK_EEENSB_IJNSV_ISI_SE_EENSV_INSB_IJNSC_ILi16EEESD_EEENSB_IJSE_SJ_EEEEEEEESM_NSB_IJNSB_IJlllEEESE_SX_EEESM_S1X_NS1K_6fusion15FusionCallbacksIS1O_NS1Y_17LinearCombinationISM_fSM_fLNS_15FloatRoundStyleE2EEES1P_S1V_JEEENSA_5SM1004TMEM4LOAD26SM100_TMEM_LOAD_32dp32b16xENSA_20SM90_TMA_LOAD_IM2COLENS16_INS17_ILi1ELi4ELi3EEES1A_NSV_INSB_IJS1B_S1R_EEENSB_IJS1R_SE_EEEEEEENSA_39AutoVectorizingCopyWithAssumedAlignmentILi128EEENSA_21SM90_TMA_STORE_IM2COLES2D_S2F_S2F_EEEvvEEEEvNT_6ParamsE --------------------------
	.section	.nv.shared._ZN7cutlass13device_kernelINS_4conv6kernel13ConvUniversalINS1_16ConvProblemShapeILNS1_8OperatorE0ELi2EEENS1_10collective14CollectiveConvINS1_47MainloopSm100TmaUmmaWarpSpecializedImplicitGemmILS5_0ELi35ELi2ELi1ELi2EN4cute5tupleIJNSA_1CILi2EEENSC_ILi1EEESE_EEEEENSB_IJNSC_ILi128EEENSC_ILi64EEENSB_IJNSC_ILi32EEEEEEEEENS_6half_tESM_NSA_8TiledMMAINSA_8MMA_AtomIJNSA_26SM100_MMA_F16BF16_2x1SM_SSISM_SM_fLi128ELi64ELNSA_4UMMA5MajorE0ELSR_0ELNSQ_7ScaleInE0ELSS_0EEEEEENSA_6LayoutINSB_IJSE_SE_SE_EEENSB_IJNSC_ILi0EEESX_SX_EEEEENSB_IJNSA_10UnderscoreES10_S10_EEEEENS7_6detail27Sm100ImplicitGemmTileTraitsINSA_25SM100_TMA_2SM_LOAD_IM2COLENSA_14ComposedLayoutINSA_7SwizzleILi2ELi4ELi3EEENSA_18smem_ptr_flag_bitsILi16EEENSV_INSB_IJNSC_ILi8EEESJ_EEENSB_IJSJ_SE_EEEEEEEvEENS14_INSA_18SM100_TMA_2SM_LOADES1F_vEEEENS_8epilogue10collective18CollectiveEpilogueINS1K_23Sm100TmaWarpSpecializedILi3ELi2ELi16ELb1ELb0EEEJNSB_IJSI_SI_SK_EEENSB_IJNSV_ISI_SE_EENSV_INSB_IJNSC_ILi16EEESD_EEENSB_IJSE_SJ_EEEEEEEESM_NSB_IJNSB_IJlllEEESE_SX_EEESM_S1X_NS1K_6fusion15FusionCallbacksIS1O_NS1Y_17LinearCombinationISM_fSM_fLNS_15FloatRoundStyleE2EEES1P_S1V_JEEENSA_5SM1004TMEM4LOAD26SM100_TMEM_LOAD_32dp32b16xENSA_20SM90_TMA_LOAD_IM2COLENS16_INS17_ILi1ELi4ELi3EEES1A_NSV_INSB_IJS1B_S1R_EEENSB_IJS1R_SE_EEEEEEENSA_39AutoVectorizingCopyWithAssumedAlignmentILi128EEENSA_21SM90_TMA_STORE_IM2COLES2D_S2F_S2F_EEEvvEEEEvNT_6ParamsE,"aw",@nobits
	.sectionflags	@""
	.align	16
	.zero		1024


//--------------------- .nv.shared.reserved.0     --------------------------
	.section	.nv.shared.reserved.0,"aw",@nobits
	.weak		__nv_reservedSMEM_offset_0_alias
	.size		__nv_reservedSMEM_offset_0_alias, 0, 64
	.other		__nv_reservedSMEM_offset_0_alias,@"STO_CUDA_RESERVED_SHARED STV_DEFAULT"
__nv_reservedSMEM_offset_0_alias:
	.zero		0
.nv.shared.reserved.0:
	.zero		64
	.weak		__nv_reservedSMEM_tcgen05_partition
	.type		__nv_reservedSMEM_tcgen05_partition,@object
	.size		__nv_reservedSMEM_tcgen05_partition,(.L_0 - __nv_reservedSMEM_tcgen05_partition)
__nv_reservedSMEM_tcgen05_partition:
	.zero		32
.L_0:


//--------------------- .nv.global                --------------------------
	.section	.nv.global,"aw",@nobits
.nv.global:
	.type		_ZN39_INTERNAL_9d8b4939_4_k_cu_27779de9_32614cute1_E,@object
	.size		_ZN39_INTERNAL_9d8b4939_4_k_cu_27779de9_32614cute1_E,(_ZN39_INTERNAL_9d8b4939_4_k_cu_27779de9_32614cuda3std3__45__cpo6cbeginE - _ZN39_INTERNAL_9d8b4939_4_k_cu_27779de9_32614cute1_E)
_ZN39_INTERNAL_9d8b4939_4_k_cu_27779de9_32614cute1_E:
	.zero		1
	.type		_ZN39_INTERNAL_9d8b4939_4_k_cu_27779de9_32614cuda3std3__45__cpo6cbeginE,@object
	.size		_ZN39_INTERNAL_9d8b4939_4_k_cu_27779de9_32614cuda3std3__45__cpo6cbeginE,(_ZN39_INTERNAL_9d8b4939_4_k_cu_27779de9_32614cuda3std3__48in_placeE - _ZN39_INTERNAL_9d8b4939_4_k_cu_27779de9_32614cuda3std3__45__cpo6cbeginE)
_ZN39_INTERNAL_9d8b4939_4_k_cu_27779de9_32614cuda3std3__45__cpo6cbeginE:
	.zero		1
	.type		_ZN39_INTERNAL_9d8b4939_4_k_cu_27779de9_32614cuda3std3__48in_placeE,@object
	.size		_ZN39_INTERNAL_9d8b4939_4_k_cu_27779de9_32614cuda3std3__48in_placeE,(_ZN39_INTERNAL_9d8b4939_4_k_cu_27779de9_32614cuda3std6ranges3__45__cpo9iter_moveE - _ZN39_INTERNAL_9d8b4939_4_k_cu_27779de9_32614cuda3std3__48in_placeE)
_ZN39_INTERNAL_9d8b4939_4_k_cu_27779de9_32614cuda3std3__48in_placeE:
	.zero		1
	.type		_ZN39_INTERNAL_9d8b4939_4_k_cu_27779de9_32614cuda3std6ranges3__45__cpo9iter_moveE,@object
	.size		_ZN39_INTERNAL_9d8b4939_4_k_cu_27779de9_32614cuda3std6ranges3__45__cpo9iter_moveE,(_ZN39_INTERNAL_9d8b4939_4_k_cu_27779de9_32614cuda3std3__45__cpo5beginE - _ZN39_INTERNAL_9d8b4939_4_k_cu_27779de9_32614cuda3std6ranges3__45__cpo9iter_moveE)
_ZN39_INTERNAL_9d8b4939_4_k_cu_27779de9_32614cuda3std6ranges3__45__cpo9iter_moveE:
	.zero		1
	.type		_ZN39_INTERNAL_9d8b4939_4_k_cu_27779de9_32614cuda3std3__45__cpo5beginE,@object
	.size		_ZN39_INTERNAL_9d8b4939_4_k_cu_27779de9_32614cuda3std3__45__cpo5beginE,(_ZN39_INTERNAL_9d8b4939_4_k_cu_27779de9_32614cuda3std3__441_GLOBAL__N__9d8b4939_4_k_cu_27779de9_32616ignoreE - _ZN39_INTERNAL_9d8b4939_4_k_cu_27779de9_32614cuda3std3__45__cpo5beginE)
_ZN39_INTERNAL_9d8b4939_4_k_cu_27779de9_32614cuda3std3__45__cpo5beginE:
	.zero		1
	.type		_ZN39_INTERNAL_9d8b4939_4_k_cu_27779de9_32614cuda3std3__441_GLOBAL__N__9d8b4939_4_k_cu_27779de9_32616ignoreE,@object
	.size		_ZN39_INTERNAL_9d8b4939_4_k_cu_27779de9_32614cuda3std3__441_GLOBAL__N__9d8b4939_4_k_cu_27779de9_32616ignoreE,(_ZN39_INTERNAL_9d8b4939_4_k_cu_27779de9_32614cute7productE - _ZN39_INTERNAL_9d8b4939_4_k_cu_27779de9_32614cuda3std3__441_GLOBAL__N__9d8b4939_4_k_cu_27779de9_32616ignoreE)
_ZN39_INTERNAL_9d8b4939_4_k_cu_27779de9_32614cuda3std3__441_GLOBAL__N__9d8b4939_4_k_cu_27779de9_32616ignoreE:
	.zero		1
	.type		_ZN39_INTERNAL_9d8b4939_4_k_cu_27779de9_32614cute7productE,@object
	.size		_ZN39_INTERNAL_9d8b4939_4_k_cu_27779de9_32614cute7productE,(_ZN39_INTERNAL_9d8b4939_4_k_cu_27779de9_32614cuda3std3__45__cpo3endE - _ZN39_INTERNAL_9d8b4939_4_k_cu_27779de9_32614cute7productE)
_ZN39_INTERNAL_9d8b4939_4_k_cu_27779de9_32614cute7productE:
	.zero		1
	.type		_ZN39_INTERNAL_9d8b4939_4_k_cu_27779de9_32614cuda3std3__45__cpo3endE,@object
	.size		_ZN39_INTERNAL_9d8b4939_4_k_cu_27779de9_32614cuda3std3__45__cpo3endE,(_ZN39_INTERNAL_9d8b4939_4_k_cu_27779de9_32614cuda3std3__419piecewise_constructE - _ZN39_INTERNAL_9d8b4939_4_k_cu_27779de9_32614cuda3std3__45__cpo3endE)
_ZN39_INTERNAL_9d8b4939_4_k_cu_27779de9_32614cuda3std3__45__cpo3endE:
	.zero		1
	.type		_ZN39_INTERNAL_9d8b4939_4_k_cu_27779de9_32614cuda3std3__419piecewise_constructE,@object
	.size		_ZN39_INTERNAL_9d8b4939_4_k_cu_27779de9_32614cuda3std3__419piecewise_constructE,(_ZN39_INTERNAL_9d8b4939_4_k_cu_27779de9_32614cuda3std3__45__cpo4cendE - _ZN39_INTERNAL_9d8b4939_4_k_cu_27779de9_32614cuda3std3__419piecewise_constructE)
_ZN39_INTERNAL_9d8b4939_4_k_cu_27779de9_32614cuda3std3__419piecewise_constructE:
	.zero		1
	.type		_ZN39_INTERNAL_9d8b4939_4_k_cu_27779de9_32614cuda3std3__45__cpo4cendE,@object
	.size		_ZN39_INTERNAL_9d8b4939_4_k_cu_27779de9_32614cuda3std3__45__cpo4cendE,(_ZN39_INTERNAL_9d8b4939_4_k_cu_27779de9_32614cuda3std6ranges3__45__cpo4swapE - _ZN39_INTERNAL_9d8b4939_4_k_cu_27779de9_32614cuda3std3__45__cpo4cendE)
_ZN39_INTERNAL_9d8b4939_4_k_cu_27779de9_32614cuda3std3__45__cpo4cendE:
	.zero		1
	.type		_ZN39_INTERNAL_9d8b4939_4_k_cu_27779de9_32614cuda3std6ranges3__45__cpo4swapE,@object
	.size		_ZN39_INTERNAL_9d8b4939_4_k_cu_27779de9_32614cuda3std6ranges3__45__cpo4swapE,(.L_10 - _ZN39_INTERNAL_9d8b4939_4_k_cu_27779de9_32614cuda3std6ranges3__45__cpo4swapE)
_ZN39_INTERNAL_9d8b4939_4_k_cu_27779de9_32614cuda3std6ranges3__45__cpo4swapE:
	.zero		1
.L_10:


//--------------------- .nv.constant0._ZN7cutlass13device_kernelINS_4conv6kernel13ConvUniversalINS1_16ConvProblemShapeILNS1_8OperatorE0ELi2EEENS1_10collective14CollectiveConvINS1_47MainloopSm100TmaUmmaWarpSpecializedImplicitGemmILS5_0ELi35ELi2ELi1ELi2EN4cute5tupleIJNSA_1CILi2EEENSC_ILi1EEESE_EEEEENSB_IJNSC_ILi128EEENSC_ILi64EEENSB_IJNSC_ILi32EEEEEEEEENS_6half_tESM_NSA_8TiledMMAINSA_8MMA_AtomIJNSA_26SM100_MMA_F16BF16_2x1SM_SSISM_SM_fLi128ELi64ELNSA_4UMMA5MajorE0ELSR_0ELNSQ_7ScaleInE0ELSS_0EEEEEENSA_6LayoutINSB_IJSE_SE_SE_EEENSB_IJNSC_ILi0EEESX_SX_EEEEENSB_IJNSA_10UnderscoreES10_S10_EEEEENS7_6detail27Sm100ImplicitGemmTileTraitsINSA_25SM100_TMA_2SM_LOAD_IM2COLENSA_14ComposedLayoutINSA_7SwizzleILi2ELi4ELi3EEENSA_18smem_ptr_flag_bitsILi16EEENSV_INSB_IJNSC_ILi8EEESJ_EEENSB_IJSJ_SE_EEEEEEEvEENS14_INSA_18SM100_TMA_2SM_LOADES1F_vEEEENS_8epilogue10collective18CollectiveEpilogueINS1K_23Sm100TmaWarpSpecializedILi3ELi2ELi16ELb1ELb0EEEJNSB_IJSI_SI_SK_EEENSB_IJNSV_ISI_SE_EENSV_INSB_IJNSC_ILi16EEESD_EEENSB_IJSE_SJ_EEEEEEEESM_NSB_IJNSB_IJlllEEESE_SX_EEESM_S1X_NS1K_6fusion15FusionCallbacksIS1O_NS1Y_17LinearCombinationISM_fSM_fLNS_15FloatRoundStyleE2EEES1P_S1V_JEEENSA_5SM1004TMEM4LOAD26SM100_TMEM_LOAD_32dp32b16xENSA_20SM90_TMA_LOAD_IM2COLENS16_INS17_ILi1ELi4ELi3EEES1A_NSV_INSB_IJS1B_S1R_EEENSB_IJS1R_SE_EEEEEEENSA_39AutoVectorizingCopyWithAssumedAlignmentILi128EEENSA_21SM90_TMA_STORE_IM2COLES2D_S2F_S2F_EEEvvEEEEvNT_6ParamsE --------------------------
	.section	.nv.constant0._ZN7cutlass13device_kernelINS_4conv6kernel13ConvUniversalINS1_16ConvProblemShapeILNS1_8OperatorE0ELi2EEENS1_10collective14CollectiveConvINS1_47MainloopSm100TmaUmmaWarpSpecializedImplicitGemmILS5_0ELi35ELi2ELi1ELi2EN4cute5tupleIJNSA_1CILi2EEENSC_ILi1EEESE_EEEEENSB_IJNSC_ILi128EEENSC_ILi64EEENSB_IJNSC_ILi32EEEEEEEEENS_6half_tESM_NSA_8TiledMMAINSA_8MMA_AtomIJNSA_26SM100_MMA_F16BF16_2x1SM_SSISM_SM_fLi128ELi64ELNSA_4UMMA5MajorE0ELSR_0ELNSQ_7ScaleInE0ELSS_0EEEEEENSA_6LayoutINSB_IJSE_SE_SE_EEENSB_IJNSC_ILi0EEESX_SX_EEEEENSB_IJNSA_10UnderscoreES10_S10_EEEEENS7_6detail27Sm100ImplicitGemmTileTraitsINSA_25SM100_TMA_2SM_LOAD_IM2COLENSA_14ComposedLayoutINSA_7SwizzleILi2ELi4ELi3EEENSA_18smem_ptr_flag_bitsILi16EEENSV_INSB_IJNSC_ILi8EEESJ_EEENSB_IJSJ_SE_EEEEEEEvEENS14_INSA_18SM100_TMA_2SM_LOADES1F_vEEEENS_8epilogue10collective18CollectiveEpilogueINS1K_23Sm100TmaWarpSpecializedILi3ELi2ELi16ELb1ELb0EEEJNSB_IJSI_SI_SK_EEENSB_IJNSV_ISI_SE_EENSV_INSB_IJNSC_ILi16EEESD_EEENSB_IJSE_SJ_EEEEEEEESM_NSB_IJNSB_IJlllEEESE_SX_EEESM_S1X_NS1K_6fusion15FusionCallbacksIS1O_NS1Y_17LinearCombinationISM_fSM_fLNS_15FloatRoundStyleE2EEES1P_S1V_JEEENSA_5SM1004TMEM4LOAD26SM100_TMEM_LOAD_32dp32b16xENSA_20SM90_TMA_LOAD_IM2COLENS16_INS17_ILi1ELi4ELi3EEES1A_NSV_INSB_IJS1B_S1R_EEENSB_IJS1R_SE_EEEEEEENSA_39AutoVectorizingCopyWithAssumedAlignmentILi128EEENSA_21SM90_TMA_STORE_IM2COLES2D_S2F_S2F_EEEvvEEEEvNT_6ParamsE,"a",@progbits
	.sectionflags	@""
	.align	4
.nv.constant0._ZN7cutlass13device_kernelINS_4conv6kernel13ConvUniversalINS1_16ConvProblemShapeILNS1_8OperatorE0ELi2EEENS1_10collective14CollectiveConvINS1_47MainloopSm100TmaUmmaWarpSpecializedImplicitGemmILS5_0ELi35ELi2ELi1ELi2EN4cute5tupleIJNSA_1CILi2EEENSC_ILi1EEESE_EEEEENSB_IJNSC_ILi128EEENSC_ILi64EEENSB_IJNSC_ILi32EEEEEEEEENS_6half_tESM_NSA_8TiledMMAINSA_8MMA_AtomIJNSA_26SM100_MMA_F16BF16_2x1SM_SSISM_SM_fLi128ELi64ELNSA_4UMMA5MajorE0ELSR_0ELNSQ_7ScaleInE0ELSS_0EEEEEENSA_6LayoutINSB_IJSE_SE_SE_EEENSB_IJNSC_ILi0EEESX_SX_EEEEENSB_IJNSA_10UnderscoreES10_S10_EEEEENS7_6detail27Sm100ImplicitGemmTileTraitsINSA_25SM100_TMA_2SM_LOAD_IM2COLENSA_14ComposedLayoutINSA_7SwizzleILi2ELi4ELi3EEENSA_18smem_ptr_flag_bitsILi16EEENSV_INSB_IJNSC_ILi8EEESJ_EEENSB_IJSJ_SE_EEEEEEEvEENS14_INSA_18SM100_TMA_2SM_LOADES1F_vEEEENS_8epilogue10collective18CollectiveEpilogueINS1K_23Sm100TmaWarpSpecializedILi3ELi2ELi16ELb1ELb0EEEJNSB_IJSI_SI_SK_EEENSB_IJNSV_ISI_SE_EENSV_INSB_IJNSC_ILi16EEESD_EEENSB_IJSE_SJ_EEEEEEEESM_NSB_IJNSB_IJlllEEESE_SX_EEESM_S1X_NS1K_6fusion15FusionCallbacksIS1O_NS1Y_17LinearCombinationISM_fSM_fLNS_15FloatRoundStyleE2EEES1P_S1V_JEEENSA_5SM1004TMEM4LOAD26SM100_TMEM_LOAD_32dp32b16xENSA_20SM90_TMA_LOAD_IM2COLENS16_INS17_ILi1ELi4ELi3EEES1A_NSV_INSB_IJS1B_S1R_EEENSB_IJS1R_SE_EEEEEEENSA_39AutoVectorizingCopyWithAssumedAlignmentILi128EEENSA_21SM90_TMA_STORE_IM2COLES2D_S2F_S2F_EEEvvEEEEvNT_6ParamsE:
	.zero		2944


//--------------------- SYMBOLS --------------------------

	.type		.nv.reservedSmem.offset0,@object
	.size		.nv.reservedSmem.offset0,0x4
	.type		.nv.reservedSmem.cap,@object
	.size		.nv.reservedSmem.cap,0x4
	.type		__assertfail,@function
